# CuTe-DSL kernel — source=cudnn_frontend_dsl family=gemm_amax
# config = {"ab_dtype": "Float4E2M1FN", "sf_vec": 16, "d_dtype": "BFloat16", "mma_mn": [128, 256], "cluster_mn": [1, 1]}


// ===== COMPILED SASS (sm_100a) =====

	.target	sm_100a

	.elftype	@"ET_EXEC"


//--------------------- .note.nv.tkinfo           --------------------------
	.section	.note.nv.tkinfo,"",@"SHT_NOTE"
	.sectionflags	@"SHF_NOTE_NV_TKINFO"
	.tkinfo
        /*0018*/ 	.word	0x00000081
        /*0030*/ 	.string	""
        /*0030*/ 	.string	"ptxas"
        /*0030*/ 	.string	"Cuda compilation tools, release 12.9, V12.9.83"
        /*0030*/ 	.string	"Build system must define TOOLS_VERSION_EXTENDED"
        /*0030*/ 	.string	"-O 3 -arch sm_100a "



//--------------------- .note.nv.cuver            --------------------------
	.section	.note.nv.cuver,"",@"SHT_NOTE"
	.sectionflags	@"SHF_NOTE_NV_CUVER"
        /*0018*/ 	.short	0x0001
        /*001a*/ 	.short	0x0064
        /*001c*/ 	.short	0x0001
        /*001e*/ 	.short	0x0000
        /*0020*/ 	.short	0x0001
        /*0022*/ 	.short	0x0000


//--------------------- .nv.info                  --------------------------
	.section	.nv.info,"",@"SHT_CUDA_INFO"
	.align	4


	//----- nvinfo : EIATTR_REGCOUNT
	.align		4
        /*0000*/ 	.byte	0x04, 0x2f
        /*0002*/ 	.short	(.L_4 - .L_3)
	.align		4
.L_3:
        /*0004*/ 	.word	index@(kernel_cutlass_kernel_cudnngemm_amaxdense_blockscaled_gemm_persistent_amaxSm100BlockScaledPersistentDenseGemmKernel_object_at__TiledMMA_ThrLayoutVMNK11110000_PermutationMNK____MMAAtom_Thr_0)
        /*0008*/ 	.word	0x0000003f


	//----- nvinfo : EIATTR_FRAME_SIZE
	.align		4
.L_4:
        /*000c*/ 	.byte	0x04, 0x11
        /*000e*/ 	.short	(.L_6 - .L_5)
	.align		4
.L_5:
        /*0010*/ 	.word	index@($__internal_2_$__cuda_sm10x_tcgen05_guardrail_trap_unallocated_columns_being_dealloced)
        /*0014*/ 	.word	0x00000000


	//----- nvinfo : EIATTR_FRAME_SIZE
	.align		4
.L_6:
        /*0018*/ 	.byte	0x04, 0x11
        /*001a*/ 	.short	(.L_8 - .L_7)
	.align		4
.L_7:
        /*001c*/ 	.word	index@($__internal_1_$__cuda_sm10x_tcgen05_guardrail_trap_phase_invalid_during_alloc)
        /*0020*/ 	.word	0x00000000


	//----- nvinfo : EIATTR_FRAME_SIZE
	.align		4
.L_8:
        /*0024*/ 	.byte	0x04, 0x11
        /*0026*/ 	.short	(.L_10 - .L_9)
	.align		4
.L_9:
        /*0028*/ 	.word	index@($__internal_0_$__cuda_sm10x_tcgen05_guardrail_trap_col_being_dealloced_not_returned_by_alloc)
        /*002c*/ 	.word	0x00000000


	//----- nvinfo : EIATTR_FRAME_SIZE
	.align		4
.L_10:
        /*0030*/ 	.byte	0x04, 0x11
        /*0032*/ 	.short	(.L_12 - .L_11)
	.align		4
.L_11:
        /*0034*/ 	.word	index@(kernel_cutlass_kernel_cudnngemm_amaxdense_blockscaled_gemm_persistent_amaxSm100BlockScaledPersistentDenseGemmKernel_object_at__TiledMMA_ThrLayoutVMNK11110000_PermutationMNK____MMAAtom_Thr_0)
        /*0038*/ 	.word	0x00000000


	//----- nvinfo : EIATTR_MIN_STACK_SIZE
	.align		4
.L_12:
        /*003c*/ 	.byte	0x04, 0x12
        /*003e*/ 	.short	(.L_14 - .L_13)
	.align		4
.L_13:
        /*0040*/ 	.word	index@(kernel_cutlass_kernel_cudnngemm_amaxdense_blockscaled_gemm_persistent_amaxSm100BlockScaledPersistentDenseGemmKernel_object_at__TiledMMA_ThrLayoutVMNK11110000_PermutationMNK____MMAAtom_Thr_0)
        /*0044*/ 	.word	0x00000000
.L_14:


//--------------------- .nv.info.kernel_cutlass_kernel_cudnngemm_amaxdense_blockscaled_gemm_persistent_amaxSm100BlockScaledPersistentDenseGemmKernel_object_at__TiledMMA_ThrLayoutVMNK11110000_PermutationMNK____MMAAtom_Thr_0 --------------------------
	.section	.nv.info.kernel_cutlass_kernel_cudnngemm_amaxdense_blockscaled_gemm_persistent_amaxSm100BlockScaledPersistentDenseGemmKernel_object_at__TiledMMA_ThrLayoutVMNK11110000_PermutationMNK____MMAAtom_Thr_0,"",@"SHT_CUDA_INFO"
	.sectionflags	@""
	.align	4


	//----- nvinfo : EIATTR_CUDA_API_VERSION
	.align		4
        /*0000*/ 	.byte	0x04, 0x37
        /*0002*/ 	.short	(.L_16 - .L_15)
.L_15:
        /*0004*/ 	.word	0x00000081


	//----- nvinfo : EIATTR_KPARAM_INFO
	.align		4
.L_16:
        /*0008*/ 	.byte	0x04, 0x17
        /*000a*/ 	.short	(.L_18 - .L_17)
.L_17:
        /*000c*/ 	.word	0x00000000
        /*0010*/ 	.short	0x000a
        /*0012*/ 	.short	0x02e0
        /*0014*/ 	.byte	0x00, 0xf0, 0x31, 0x00


	//----- nvinfo : EIATTR_KPARAM_INFO
	.align		4
.L_18:
        /*0018*/ 	.byte	0x04, 0x17
        /*001a*/ 	.short	(.L_20 - .L_19)
.L_19:
        /*001c*/ 	.word	0x00000000
        /*0020*/ 	.short	0x0009
        /*0022*/ 	.short	0x02d4
        /*0024*/ 	.byte	0x00, 0xf0, 0x31, 0x00


	//----- nvinfo : EIATTR_KPARAM_INFO
	.align		4
.L_20:
        /*0028*/ 	.byte	0x04, 0x17
        /*002a*/ 	.short	(.L_22 - .L_21)
.L_21:
        /*002c*/ 	.word	0x00000000
        /*0030*/ 	.short	0x0008
        /*0032*/ 	.short	0x02c8
        /*0034*/ 	.byte	0x00, 0xf0, 0x31, 0x00


	//----- nvinfo : EIATTR_KPARAM_INFO
	.align		4
.L_22:
        /*0038*/ 	.byte	0x04, 0x17
        /*003a*/ 	.short	(.L_24 - .L_23)
.L_23:
        /*003c*/ 	.word	0x00000000
        /*0040*/ 	.short	0x0007
        /*0042*/ 	.short	0x02c0
        /*0044*/ 	.byte	0x00, 0xf0, 0x21, 0x00


	//----- nvinfo : EIATTR_KPARAM_INFO
	.align		4
.L_24:
        /*0048*/ 	.byte	0x04, 0x17
        /*004a*/ 	.short	(.L_26 - .L_25)
.L_25:
        /*004c*/ 	.word	0x00000000
        /*0050*/ 	.short	0x0006
        /*0052*/ 	.short	0x0240
        /*0054*/ 	.byte	0x00, 0xf0, 0x01, 0x02


	//----- nvinfo : EIATTR_KPARAM_INFO
	.align		4
.L_26:
        /*0058*/ 	.byte	0x04, 0x17
        /*005a*/ 	.short	(.L_28 - .L_27)
.L_27:
        /*005c*/ 	.word	0x00000000
        /*0060*/ 	.short	0x0005
        /*0062*/ 	.short	0x01c0
        /*0064*/ 	.byte	0x00, 0xf0, 0x01, 0x02


	//----- nvinfo : EIATTR_KPARAM_INFO
	.align		4
.L_28:
        /*0068*/ 	.byte	0x04, 0x17
        /*006a*/ 	.short	(.L_30 - .L_29)
.L_29:
        /*006c*/ 	.word	0x00000000
        /*0070*/ 	.short	0x0004
        /*0072*/ 	.short	0x0140
        /*0074*/ 	.byte	0x00, 0xf0, 0x01, 0x02


	//----- nvinfo : EIATTR_KPARAM_INFO
	.align		4
.L_30:
        /*0078*/ 	.byte	0x04, 0x17
        /*007a*/ 	.short	(.L_32 - .L_31)
.L_31:
        /*007c*/ 	.word	0x00000000
        /*0080*/ 	.short	0x0003
        /*0082*/ 	.short	0x00c0
        /*0084*/ 	.byte	0x00, 0xf0, 0x01, 0x02


	//----- nvinfo : EIATTR_KPARAM_INFO
	.align		4
.L_32:
        /*0088*/ 	.byte	0x04, 0x17
        /*008a*/ 	.short	(.L_34 - .L_33)
.L_33:
        /*008c*/ 	.word	0x00000000
        /*0090*/ 	.short	0x0002
        /*0092*/ 	.short	0x0040
        /*0094*/ 	.byte	0x00, 0xf0, 0x01, 0x02


	//----- nvinfo : EIATTR_KPARAM_INFO
	.align		4
.L_34:
        /*0098*/ 	.byte	0x04, 0x17
        /*009a*/ 	.short	(.L_36 - .L_35)
.L_35:
        /*009c*/ 	.word	0x00000000
        /*00a0*/ 	.short	0x0001
        /*00a2*/ 	.short	0x000c
        /*00a4*/ 	.byte	0x00, 0xf0, 0x31, 0x00


	//----- nvinfo : EIATTR_KPARAM_INFO
	.align		4
.L_36:
        /*00a8*/ 	.byte	0x04, 0x17
        /*00aa*/ 	.short	(.L_38 - .L_37)
.L_37:
        /*00ac*/ 	.word	0x00000000
        /*00b0*/ 	.short	0x0000
        /*00b2*/ 	.short	0x0000
        /*00b4*/ 	.byte	0x00, 0xf0, 0x31, 0x00


	//----- nvinfo : EIATTR_AT_ENTRY_FRAGMENTS
	.align		4
.L_38:
        /*00b8*/ 	.byte	0x04, 0x4f
        /*00ba*/ 	.short	(.L_40 - .L_39)


	//   ....[0]....
.L_39:
        /*00bc*/ 	.word	0x00000004


	//----- nvinfo : EIATTR_RESERVED_SMEM_USED
	.align		4
.L_40:
        /*00c0*/ 	.byte	0x01, 0x41
	.zero		2


	//----- nvinfo : EIATTR_SPARSE_MMA_MASK
	.align		4
        /*00c4*/ 	.byte	0x03, 0x50
        /*00c6*/ 	.short	0x0000


	//----- nvinfo : EIATTR_TCGEN05_1CTA_USED
	.align		4
        /*00c8*/ 	.byte	0x01, 0x51
	.zero		2


	//----- nvinfo : EIATTR_MAXREG_COUNT
	.align		4
        /*00cc*/ 	.byte	0x03, 0x1b
        /*00ce*/ 	.short	0x00ff


	//----- nvinfo : EIATTR_NUM_BARRIERS
	.align		4
        /*00d0*/ 	.byte	0x02, 0x4c
        /*00d2*/ 	.byte	0x04
	.zero		1


	//----- nvinfo : EIATTR_INT_WARP_WIDE_INSTR_OFFSETS
	.align		4
        /*00d4*/ 	.byte	0x04, 0x31
        /*00d6*/ 	.short	(.L_42 - .L_41)


	//   ....[0]....
.L_41:
        /*00d8*/ 	.word	0x00004900


	//   ....[1]....
        /*00dc*/ 	.word	0x00004960


	//----- nvinfo : EIATTR_COOP_GROUP_MASK_REGIDS
	.align		4
.L_42:
        /*00e0*/ 	.byte	0x04, 0x29
        /*00e2*/ 	.short	(.L_44 - .L_43)


	//   ....[0]....
.L_43:
        /*00e4*/ 	.word	0xffffffff


	//   ....[1]....
        /*00e8*/ 	.word	0xffffffff


	//   ....[2]....
        /*00ec*/ 	.word	0xffffffff


	//   ....[3]....
        /*00f0*/ 	.word	0xffffffff


	//   ....[4]....
        /*00f4*/ 	.word	0xffffffff


	//----- nvinfo : EIATTR_COOP_GROUP_INSTR_OFFSETS
	.align		4
.L_44:
        /*00f8*/ 	.byte	0x04, 0x28
        /*00fa*/ 	.short	(.L_46 - .L_45)


	//   ....[0]....
.L_45:
        /*00fc*/ 	.word	0x00001a00


	//   ....[1]....
        /*0100*/ 	.word	0x00001cc0


	//   ....[2]....
        /*0104*/ 	.word	0x00004480


	//   ....[3]....
        /*0108*/ 	.word	0x00004830


	//   ....[4]....
        /*010c*/ 	.word	0x00004a00


	//----- nvinfo : EIATTR_VRC_CTA_INIT_COUNT
	.align		4
.L_46:
        /*0110*/ 	.byte	0x02, 0x4a
        /*0112*/ 	.byte	0x80
	.zero		1


	//----- nvinfo : EIATTR_MBARRIER_INSTR_OFFSETS
	.align		4
        /*0114*/ 	.byte	0x04, 0x39
        /*0116*/ 	.short	(.L_48 - .L_47)


	//   ....[0]....
.L_47:
        /*0118*/ 	.word	0x00000290
        /*011c*/ 	.word	0x000000ff
        /*0120*/ 	.word	0x00000000
        /*0124*/ 	.short	0x0100
        /*0126*/ 	.byte	0x04
	.zero		1


	//   ....[1]....
        /*0128*/ 	.word	0x000002a0
        /*012c*/ 	.word	0x000000ff
        /*0130*/ 	.word	0x00000008
        /*0134*/ 	.short	0x0100
        /*0136*/ 	.byte	0x04
	.zero		1


	//   ....[2]....
        /*0138*/ 	.word	0x000002b0
        /*013c*/ 	.word	0x000000ff
        /*0140*/ 	.word	0x00000010
        /*0144*/ 	.short	0x0100
        /*0146*/ 	.byte	0x04
	.zero		1


	//   ....[3]....
        /*0148*/ 	.word	0x000002c0
        /*014c*/ 	.word	0x000000ff
        /*0150*/ 	.word	0x00000018
        /*0154*/ 	.short	0x0100
        /*0156*/ 	.byte	0x04
	.zero		1


	//   ....[4]....
        /*0158*/ 	.word	0x000002d0
        /*015c*/ 	.word	0x000000ff
        /*0160*/ 	.word	0x00000020
        /*0164*/ 	.short	0x0100
        /*0166*/ 	.byte	0x04
	.zero		1


	//   ....[5]....
        /*0168*/ 	.word	0x000002e0
        /*016c*/ 	.word	0x000000ff
        /*0170*/ 	.word	0x00000028
        /*0174*/ 	.short	0x0100
        /*0176*/ 	.byte	0x04
	.zero		1


	//   ....[6]....
        /*0178*/ 	.word	0x000003f0
        /*017c*/ 	.word	0x000000ff
        /*0180*/ 	.word	0x00000030
        /*0184*/ 	.short	0x0100
        /*0186*/ 	.byte	0x04
	.zero		1


	//   ....[7]....
        /*0188*/ 	.word	0x00000400
        /*018c*/ 	.word	0x000000ff
        /*0190*/ 	.word	0x00000038
        /*0194*/ 	.short	0x0100
        /*0196*/ 	.byte	0x04
	.zero		1


	//   ....[8]....
        /*0198*/ 	.word	0x000007d0
        /*019c*/ 	.word	0x000000ff
        /*01a0*/ 	.word	0x00000018
        /*01a4*/ 	.short	0x010a
        /*01a6*/ 	.byte	0x08
	.zero		1


	//   ....[9]....
        /*01a8*/ 	.word	0x000009e0
        /*01ac*/ 	.word	0x000000ff
        /*01b0*/ 	.word	0x00000018
        /*01b4*/ 	.short	0x010a
        /*01b6*/ 	.byte	0x19
	.zero		1


	//   ....[10]....
        /*01b8*/ 	.word	0x00000b30
        /*01bc*/ 	.word	0x000000ff
        /*01c0*/ 	.word	0x00000018
        /*01c4*/ 	.short	0x010a
        /*01c6*/ 	.byte	0x0e
	.zero		1


	//   ....[11]....
        /*01c8*/ 	.word	0x00000e50
        /*01cc*/ 	.word	0x000000ff
        /*01d0*/ 	.word	0x00000018
        /*01d4*/ 	.short	0x010a
        /*01d6*/ 	.byte	0x04
	.zero		1


	//   ....[12]....
        /*01d8*/ 	.word	0x00001390
        /*01dc*/ 	.word	0x000000ff
        /*01e0*/ 	.word	0x00000000
        /*01e4*/ 	.short	0x010a
        /*01e6*/ 	.byte	0x06
	.zero		1


	//   ....[13]....
        /*01e8*/ 	.word	0x000013a0
        /*01ec*/ 	.word	0x000000ff
        /*01f0*/ 	.word	0x00000038
        /*01f4*/ 	.short	0x010a
        /*01f6*/ 	.byte	0x32
	.zero		1


	//   ....[14]....
        /*01f8*/ 	.word	0x000016c0
        /*01fc*/ 	.word	0x000000ff
        /*0200*/ 	.word	0x00000000
        /*0204*/ 	.short	0x010a
        /*0206*/ 	.byte	0x28
	.zero		1


	//   ....[15]....
        /*0208*/ 	.word	0x000018b0
        /*020c*/ 	.word	0x000000ff
        /*0210*/ 	.word	0x00000000
        /*0214*/ 	.short	0x010a
        /*0216*/ 	.byte	0x30
	.zero		1


	//   ....[16]....
        /*0218*/ 	.word	0x000019a0
        /*021c*/ 	.word	0x00000003
        /*0220*/ 	.word	0x00000038
        /*0224*/ 	.short	0x010a
        /*0226*/ 	.byte	0xff
	.zero		1


	//   ....[17]....
        /*0228*/ 	.word	0x000024c0
        /*022c*/ 	.word	0x00000003
        /*0230*/ 	.word	0x00000030
        /*0234*/ 	.short	0x010a
        /*0236*/ 	.byte	0xff
	.zero		1


	//   ....[18]....
        /*0238*/ 	.word	0x000046c0
        /*023c*/ 	.word	0x00000003
        /*0240*/ 	.word	0x00000038
        /*0244*/ 	.short	0x0101
        /*0246*/ 	.byte	0xff
	.zero		1


	//   ....[19]....
        /*0248*/ 	.word	0x00004a60
        /*024c*/ 	.word	0x00000002
        /*0250*/ 	.word	0x00000018
        /*0254*/ 	.short	0x010a
        /*0256*/ 	.byte	0xff
	.zero		1


	//   ....[20]....
        /*0258*/ 	.word	0x00004ae0
        /*025c*/ 	.word	0x00000002
        /*0260*/ 	.word	0x00000018
        /*0264*/ 	.short	0x010a
        /*0266*/ 	.byte	0xff
	.zero		1


	//   ....[21]....
        /*0268*/ 	.word	0x00004b60
        /*026c*/ 	.word	0x00000002
        /*0270*/ 	.word	0x00000038
        /*0274*/ 	.short	0x010a
        /*0276*/ 	.byte	0xff
	.zero		1


	//   ....[22]....
        /*0278*/ 	.word	0x00004be0
        /*027c*/ 	.word	0x00000002
        /*0280*/ 	.word	0x00000000
        /*0284*/ 	.short	0x010a
        /*0286*/ 	.byte	0xff
	.zero		1


	//   ....[23]....
        /*0288*/ 	.word	0x00004c40
        /*028c*/ 	.word	0x00000003
        /*0290*/ 	.word	0x00000038
        /*0294*/ 	.short	0x010a
        /*0296*/ 	.byte	0xff
	.zero		1


	//   ....[24]....
        /*0298*/ 	.word	0x00004ca0
        /*029c*/ 	.word	0x00000003
        /*02a0*/ 	.word	0x00000030
        /*02a4*/ 	.short	0x010a
        /*02a6*/ 	.byte	0xff
	.zero		1


	//----- nvinfo : EIATTR_NUM_MBARRIERS
	.align		4
.L_48:
        /*02a8*/ 	.byte	0x03, 0x38
        /*02aa*/ 	.short	0x0008


	//----- nvinfo : EIATTR_EXIT_INSTR_OFFSETS
	.align		4
        /*02ac*/ 	.byte	0x04, 0x1c
        /*02ae*/ 	.short	(.L_50 - .L_49)


	//   ....[0]....
.L_49:
        /*02b0*/ 	.word	0x000019d0


	//   ....[1]....
        /*02b4*/ 	.word	0x00004a20


	//----- nvinfo : EIATTR_REQNTID
	.align		4
.L_50:
        /*02b8*/ 	.byte	0x04, 0x10
        /*02ba*/ 	.short	(.L_52 - .L_51)
.L_51:
        /*02bc*/ 	.word	0x000000c0
        /*02c0*/ 	.word	0x00000001
        /*02c4*/ 	.word	0x00000001


	//----- nvinfo : EIATTR_CRS_STACK_SIZE
	.align		4
.L_52:
        /*02c8*/ 	.byte	0x04, 0x1e
        /*02ca*/ 	.short	(.L_54 - .L_53)
.L_53:
        /*02cc*/ 	.word	0x00000000


	//----- nvinfo : EIATTR_CBANK_PARAM_SIZE
	.align		4
.L_54:
        /*02d0*/ 	.byte	0x03, 0x19
        /*02d2*/ 	.short	0x02ec


	//----- nvinfo : EIATTR_PARAM_CBANK
	.align		4
        /*02d4*/ 	.byte	0x04, 0x0a
        /*02d6*/ 	.short	(.L_56 - .L_55)
	.align		4
.L_55:
        /*02d8*/ 	.word	index@(.nv.constant0.kernel_cutlass_kernel_cudnngemm_amaxdense_blockscaled_gemm_persistent_amaxSm100BlockScaledPersistentDenseGemmKernel_object_at__TiledMMA_ThrLayoutVMNK11110000_PermutationMNK____MMAAtom_Thr_0)
        /*02dc*/ 	.short	0x0380
        /*02de*/ 	.short	0x02ec


	//----- nvinfo : EIATTR_SW_WAR
	.align		4
.L_56:
        /*02e0*/ 	.byte	0x04, 0x36
        /*02e2*/ 	.short	(.L_58 - .L_57)
.L_57:
        /*02e4*/ 	.word	0x00000008
.L_58:


//--------------------- .nv.compat                --------------------------
	.section	.nv.compat,"",@"SHT_CUDA_COMPAT_INFO"
	.align	4
        /*0000*/ 	.byte	0x02, 0x02, 0x02, 0x00, 0x02, 0x05, 0x05, 0x00, 0x02, 0x03, 0x01, 0x00, 0x02, 0x06, 0x01, 0x00


//--------------------- .nv.callgraph             --------------------------
	.section	.nv.callgraph,"",@"SHT_CUDA_CALLGRAPH"
	.align	4
	.sectionentsize	8
	.align		4
        /*0000*/ 	.word	0x00000000
	.align		4
        /*0004*/ 	.word	0xffffffff
	.align		4
        /*0008*/ 	.word	0x00000000
	.align		4
        /*000c*/ 	.word	0xfffffffe
	.align		4
        /*0010*/ 	.word	0x00000000
	.align		4
        /*0014*/ 	.word	0xfffffffd
	.align		4
        /*0018*/ 	.word	0x00000000
	.align		4
        /*001c*/ 	.word	0xfffffffc


//--------------------- .text.kernel_cutlass_kernel_cudnngemm_amaxdense_blockscaled_gemm_persistent_amaxSm100BlockScaledPersistentDenseGemmKernel_object_at__TiledMMA_ThrLayoutVMNK11110000_PermutationMNK____MMAAtom_Thr_0 --------------------------
	.section	.text.kernel_cutlass_kernel_cudnngemm_amaxdense_blockscaled_gemm_persistent_amaxSm100BlockScaledPersistentDenseGemmKernel_object_at__TiledMMA_ThrLayoutVMNK11110000_PermutationMNK____MMAAtom_Thr_0,"ax",@progbits
	.align	128
        .global         kernel_cutlass_kernel_cudnngemm_amaxdense_blockscaled_gemm_persistent_amaxSm100BlockScaledPersistentDenseGemmKernel_object_at__TiledMMA_ThrLayoutVMNK11110000_PermutationMNK____MMAAtom_Thr_0
        .type           kernel_cutlass_kernel_cudnngemm_amaxdense_blockscaled_gemm_persistent_amaxSm100BlockScaledPersistentDenseGemmKernel_object_at__TiledMMA_ThrLayoutVMNK11110000_PermutationMNK____MMAAtom_Thr_0,@function
        .size           kernel_cutlass_kernel_cudnngemm_amaxdense_blockscaled_gemm_persistent_amaxSm100BlockScaledPersistentDenseGemmKernel_object_at__TiledMMA_ThrLayoutVMNK11110000_PermutationMNK____MMAAtom_Thr_0,(.L_x_60 - kernel_cutlass_kernel_cudnngemm_amaxdense_blockscaled_gemm_persistent_amaxSm100BlockScaledPersistentDenseGemmKernel_object_at__TiledMMA_ThrLayoutVMNK11110000_PermutationMNK____MMAAtom_Thr_0)
        .other          kernel_cutlass_kernel_cudnngemm_amaxdense_blockscaled_gemm_persistent_amaxSm100BlockScaledPersistentDenseGemmKernel_object_at__TiledMMA_ThrLayoutVMNK11110000_PermutationMNK____MMAAtom_Thr_0,@"STO_CUDA_ENTRY STV_DEFAULT"
kernel_cutlass_kernel_cudnngemm_amaxdense_blockscaled_gemm_persistent_amaxSm100BlockScaledPersistentDenseGemmKernel_object_at__TiledMMA_ThrLayoutVMNK11110000_PermutationMNK____MMAAtom_Thr_0:
.text.kernel_cutlass_kernel_cudnngemm_amaxdense_blockscaled_gemm_persistent_amaxSm100BlockScaledPersistentDenseGemmKernel_object_at__TiledMMA_ThrLayoutVMNK11110000_PermutationMNK____MMAAtom_Thr_0:
[----:B------:R-:W1:Y:S01]  /*0000*/  LDC R1, c[0x0][0x37c] ;  /* 0x0000df00ff017b82 */ /* 0x000e620000000800 */
[----:B------:R-:W2:Y:S01]  /*0010*/  S2R R0, SR_TID.X ;  /* 0x0000000000007919 */ /* 0x000ea20000002100 */
[----:B------:R-:W3:Y:S01]  /*0020*/  LDCU.U8 UR4, c[0x0][0x382] ;  /* 0x00007040ff0477ac */ /* 0x000ee20008000000 */
[----:B------:R-:W4:Y:S01]  /*0030*/  LDCU.U8 UR6, c[0x0][0x381] ;  /* 0x00007020ff0677ac */ /* 0x000f220008000000 */
[----:B---3--:R-:W-:Y:S02]  /*0040*/  ULOP3.LUT UR5, UR4, 0x1, URZ, 0xc0, !UPT ;  /* 0x0000000104057892 */ /* 0x008fe4000f8ec0ff */
[----:B----4-:R-:W-:Y:S02]  /*0050*/  ULOP3.LUT UR4, UR6, 0x1, URZ, 0xc0, !UPT ;  /* 0x0000000106047892 */ /* 0x010fe4000f8ec0ff */
[----:B------:R-:W-:Y:S02]  /*0060*/  UISETP.NE.U32.AND UP6, UPT, UR5, 0x1, UPT ;  /* 0x000000010500788c */ /* 0x000fe4000bfc5070 */
[----:B------:R-:W-:Y:S01]  /*0070*/  UISETP.NE.U32.AND UP5, UPT, UR4, 0x1, UPT ;  /* 0x000000010400788c */ /* 0x000fe2000bfa5070 */
[----:B--2---:R-:W-:-:S04]  /*0080*/  SHF.R.U32.HI R5, RZ, 0x5, R0 ;  /* 0x00000005ff057819 */ /* 0x004fc80000011600 */
[----:B------:R-:W-:-:S13]  /*0090*/  ISETP.NE.AND P1, PT, R5, 0x5, PT ;  /* 0x000000050500780c */ /* 0x000fda0003f25270 */
[----:B-1----:R-:W-:Y:S05]  /*00a0*/  @P1 BRA `(.L_x_0) ;  /* 0x0000000000481947 */ /* 0x002fea0003800000 */
[----:B------:R-:W1:Y:S02]  /*00b0*/  LDCU.64 UR4, c[0x0][0x348] ;  /* 0x00006900ff0477ac */ /* 0x000e640008000a00 */
[----:B-1----:R-:W-:Y:S02]  /*00c0*/  UIADD3 UR12, UP4, UPT, UR4, 0x40, URZ ;  /* 0x00000040040c7890 */ /* 0x002fe4000ff9e0ff */
[----:B------:R-:W-:Y:S02]  /*00d0*/  UIADD3 UR10, UP3, UPT, UR4, 0xc0, URZ ;  /* 0x000000c0040a7890 */ /* 0x000fe4000ff7e0ff */
[----:B------:R-:W-:Y:S02]  /*00e0*/  UIADD3 UR8, UP2, UPT, UR4, 0x140, URZ ;  /* 0x0000014004087890 */ /* 0x000fe4000ff5e0ff */
[----:B------:R-:W-:Y:S02]  /*00f0*/  UIADD3 UR6, UP1, UPT, UR4, 0x1c0, URZ ;  /* 0x000001c004067890 */ /* 0x000fe4000ff3e0ff */
[----:B------:R-:W-:-:S02]  /*0100*/  UIADD3 UR4, UP0, UPT, UR4, 0x240, URZ ;  /* 0x0000024004047890 */ /* 0x000fc4000ff1e0ff */
[----:B------:R-:W-:Y:S02]  /*0110*/  UIADD3.X UR13, UPT, UPT, URZ, UR5, URZ, UP4, !UPT ;  /* 0x00000005ff0d7290 */ /* 0x000fe4000a7fe4ff */
[----:B------:R-:W-:Y:S02]  /*0120*/  UIADD3.X UR11, UPT, UPT, URZ, UR5, URZ, UP3, !UPT ;  /* 0x00000005ff0b7290 */ /* 0x000fe40009ffe4ff */
[----:B------:R-:W-:Y:S02]  /*0130*/  UIADD3.X UR9, UPT, UPT, URZ, UR5, URZ, UP2, !UPT ;  /* 0x00000005ff097290 */ /* 0x000fe400097fe4ff */
[----:B------:R-:W-:Y:S02]  /*0140*/  UIADD3.X UR7, UPT, UPT, URZ, UR5, URZ, UP1, !UPT ;  /* 0x00000005ff077290 */ /* 0x000fe40008ffe4ff */
[----:B------:R-:W-:Y:S01]  /*0150*/  UIADD3.X UR5, UPT, UPT, URZ, UR5, URZ, UP0, !UPT ;  /* 0x00000005ff057290 */ /* 0x000fe200087fe4ff */
[----:B------:R1:W-:Y:S02]  /*0160*/  UTMACCTL.PF [UR12] ;  /* 0x000000000c0079b9 */ /* 0x0003e40008040000 */
[----:B------:R1:W-:Y:S02]  /*0170*/  UTMACCTL.PF [UR10] ;  /* 0x000000000a0079b9 */ /* 0x0003e40008040000 */
[----:B------:R1:W-:Y:S02]  /*0180*/  UTMACCTL.PF [UR8] ;  /* 0x00000000080079b9 */ /* 0x0003e40008040000 */
[----:B------:R1:W-:Y:S02]  /*0190*/  UTMACCTL.PF [UR6] ;  /* 0x00000000060079b9 */ /* 0x0003e40008040000 */
[----:B------:R1:W-:Y:S01]  /*01a0*/  UTMACCTL.PF [UR4] ;  /* 0x00000000040079b9 */ /* 0x0003e20008040000 */
[----:B------:R-:W-:Y:S01]  /*01b0*/  UPLOP3.LUT UP4, UPT, UPT, UPT, UPT, 0x40, 0x4 ;  /* 0x000000000004789c */ /* 0x000fe20003f8e870 */
[----:B-1----:R-:W-:Y:S10]  /*01c0*/  BRA `(.L_x_1) ;  /* 0x00000000004c7947 */ /* 0x002ff40003800000 */
.L_x_0:
[----:B------:R-:W-:Y:S01]  /*01d0*/  ISETP.NE.AND P0, PT, R5, RZ, PT ;  /* 0x000000ff0500720c */ /* 0x000fe20003f05270 */
[----:B------:R-:W-:-:S12]  /*01e0*/  UPLOP3.LUT UP4, UPT, UPT, UPT, UPT, 0x40, 0x4 ;  /* 0x000000000004789c */ /* 0x000fd80003f8e870 */
[----:B------:R-:W-:Y:S05]  /*01f0*/  @P0 BRA `(.L_x_1) ;  /* 0x0000000000400947 */ /* 0x000fea0003800000 */
[----:B------:R-:W1:Y:S01]  /*0200*/  S2UR UR4, SR_CgaCtaId ;  /* 0x00000000000479c3 */ /* 0x000e620000008800 */
[----:B------:R-:W-:Y:S01]  /*0210*/  UMOV UR5, 0x400 ;  /* 0x0000040000057882 */ /* 0x000fe20000000000 */
[----:B------:R-:W-:Y:S01]  /*0220*/  UMOV UR6, 0x1 ;  /* 0x0000000100067882 */ /* 0x000fe20000000000 */
[----:B------:R-:W-:Y:S02]  /*0230*/  UPLOP3.LUT UP4, UPT, UPT, UPT, UPT, 0x80, 0x8 ;  /* 0x000000000008789c */ /* 0x000fe40003f8f070 */
[----:B------:R-:W-:-:S04]  /*0240*/  UIADD3 UR6, UPT, UPT, -UR6, 0x100000, URZ ;  /* 0x0010000006067890 */ /* 0x000fc8000fffe1ff */
[----:B------:R-:W-:Y:S02]  /*0250*/  USHF.L.U32 UR7, UR6, 0xb, URZ ;  /* 0x0000000b06077899 */ /* 0x000fe400080006ff */
[----:B------:R-:W-:Y:S02]  /*0260*/  USHF.L.U32 UR6, UR6, 0x1, URZ ;  /* 0x0000000106067899 */ /* 0x000fe400080006ff */
[----:B-1----:R-:W-:Y:S01]  /*0270*/  ULEA UR4, UR4, UR5, 0x18 ;  /* 0x0000000504047291 */ /* 0x002fe2000f8ec0ff */
[----:B------:R-:W1:Y:S11]  /*0280*/  FENCE.VIEW.ASYNC.S ;  /* 0x00000000000073c6 */ /* 0x000e760000000000 */
[----:B-1----:R1:W2:Y:S01]  /*0290*/  SYNCS.EXCH.64 URZ, [UR4], UR6 ;  /* 0x0000000604ff75b2 */ /* 0x0022a20008000100 */
[----:B------:R1:W3:Y:S01]  /*02a0*/  SYNCS.EXCH.64 URZ, [UR4+0x8], UR6 ;  /* 0x0000080604ff75b2 */ /* 0x0002e20008000100 */
[----:B------:R1:W4:Y:S01]  /*02b0*/  SYNCS.EXCH.64 URZ, [UR4+0x10], UR6 ;  /* 0x0000100604ff75b2 */ /* 0x0003220008000100 */
[----:B------:R1:W5:Y:S01]  /*02c0*/  SYNCS.EXCH.64 URZ, [UR4+0x18], UR6 ;  /* 0x0000180604ff75b2 */ /* 0x0003620008000100 */
[----:B------:R1:W1:Y:S01]  /*02d0*/  SYNCS.EXCH.64 URZ, [UR4+0x20], UR6 ;  /* 0x0000200604ff75b2 */ /* 0x0002620008000100 */
[----:B------:R1:W1:Y:S01]  /*02e0*/  SYNCS.EXCH.64 URZ, [UR4+0x28], UR6 ;  /* 0x0000280604ff75b2 */ /* 0x0002620008000100 */
[----:B------:R-:W-:Y:S01]  /*02f0*/  NOP ;  /* 0x0000000000007918 */ /* 0x000fe20000000000 */
.L_x_1:
[----:B------:R-:W-:Y:S01]  /*0300*/  NOP ;  /* 0x0000000000007918 */ /* 0x000fe20000000000 */
[----:B-12345:R-:W-:Y:S06]  /*0310*/  BAR.SYNC.DEFER_BLOCKING 0x0 ;  /* 0x0000000000007b1d */ /* 0x03efec0000010000 */
[----:B------:R-:W-:Y:S05]  /*0320*/  BRA.U !UP4, `(.L_x_2) ;  /* 0x000000010c3c7547 */ /* 0x000fea000b800000 */
[----:B------:R-:W1:Y:S01]  /*0330*/  S2UR UR4, SR_CgaCtaId ;  /* 0x00000000000479c3 */ /* 0x000e620000008800 */
[----:B------:R-:W-:Y:S01]  /*0340*/  UMOV UR5, 0x400 ;  /* 0x0000040000057882 */ /* 0x000fe20000000000 */
[----:B------:R-:W-:Y:S01]  /*0350*/  UMOV UR6, 0x1 ;  /* 0x0000000100067882 */ /* 0x000fe20000000000 */
[----:B------:R-:W-:Y:S01]  /*0360*/  UMOV UR8, 0x4 ;  /* 0x0000000400087882 */ /* 0x000fe20000000000 */
[----:B------:R-:W-:-:S04]  /*0370*/  UIADD3 UR6, UPT, UPT, -UR6, 0x100000, URZ ;  /* 0x0010000006067890 */ /* 0x000fc8000fffe1ff */
[----:B------:R-:W-:Y:S02]  /*0380*/  USHF.L.U32 UR7, UR6, 0xb, URZ ;  /* 0x0000000b06077899 */ /* 0x000fe400080006ff */
[----:B------:R-:W-:Y:S02]  /*0390*/  USHF.L.U32 UR6, UR6, 0x1, URZ ;  /* 0x0000000106067899 */ /* 0x000fe400080006ff */
[----:B------:R-:W-:-:S04]  /*03a0*/  UIADD3 UR8, UPT, UPT, -UR8, 0x100000, URZ ;  /* 0x0010000008087890 */ /* 0x000fc8000fffe1ff */
[----:B------:R-:W-:Y:S02]  /*03b0*/  USHF.L.U32 UR9, UR8, 0xb, URZ ;  /* 0x0000000b08097899 */ /* 0x000fe400080006ff */
[----:B------:R-:W-:Y:S02]  /*03c0*/  USHF.L.U32 UR8, UR8, 0x1, URZ ;  /* 0x0000000108087899 */ /* 0x000fe400080006ff */
[----:B-1----:R-:W-:Y:S01]  /*03d0*/  ULEA UR4, UR4, UR5, 0x18 ;  /* 0x0000000504047291 */ /* 0x002fe2000f8ec0ff */
[----:B------:R-:W1:Y:S11]  /*03e0*/  FENCE.VIEW.ASYNC.S ;  /* 0x00000000000073c6 */ /* 0x000e760000000000 */
[----:B-1----:R1:W2:Y:S01]  /*03f0*/  SYNCS.EXCH.64 URZ, [UR4+0x30], UR6 ;  /* 0x0000300604ff75b2 */ /* 0x0022a20008000100 */
[----:B------:R1:W3:Y:S01]  /*0400*/  SYNCS.EXCH.64 URZ, [UR4+0x38], UR8 ;  /* 0x0000380804ff75b2 */ /* 0x0002e20008000100 */
[----:B------:R-:W-:Y:S01]  /*0410*/  NOP ;  /* 0x0000000000007918 */ /* 0x000fe20000000000 */
.L_x_2:
[----:B------:R-:W-:Y:S01]  /*0420*/  NOP ;  /* 0x0000000000007918 */ /* 0x000fe20000000000 */
[----:B--23--:R-:W-:Y:S06]  /*0430*/  BAR.SYNC.DEFER_BLOCKING 0x0 ;  /* 0x0000000000007b1d */ /* 0x00cfec0000010000 */
[----:B------:R-:W2:Y:S01]  /*0440*/  LDCU.U8 UR77, c[0x0][0x668] ;  /* 0x0000cd00ff4d77ac */ /* 0x000ea20008000000 */
[----:B------:R-:W3:Y:S01]  /*0450*/  LDCU.U8 UR76, c[0x0][0x669] ;  /* 0x0000cd20ff4c77ac */ /* 0x000ee20008000000 */
[----:B------:R-:W4:Y:S01]  /*0460*/  LDCU.U8 UR75, c[0x0][0x65d] ;  /* 0x0000cba0ff4b77ac */ /* 0x000f220008000000 */
[----:B------:R-:W-:Y:S01]  /*0470*/  NOP ;  /* 0x0000000000007918 */ /* 0x000fe20000000000 */
[----:B------:R-:W-:Y:S06]  /*0480*/  BAR.SYNC.DEFER_BLOCKING 0x1, 0xc0 ;  /* 0x0043000000007b1d */ /* 0x000fec0000010000 */
[----:B------:R-:W-:Y:S05]  /*0490*/  @P1 BRA `(.L_x_3) ;  /* 0x0000000800801947 */ /* 0x000fea0003800000 */
[----:B------:R-:W5:Y:S01]  /*04a0*/  S2UR UR15, SR_CTAID.Z ;  /* 0x00000000000f79c3 */ /* 0x000f620000002700 */
[----:B-1----:R-:W-:Y:S01]  /*04b0*/  UMOV UR7, 0x1 ;  /* 0x0000000100077882 */ /* 0x002fe20000000000 */
[----:B------:R-:W-:Y:S01]  /*04c0*/  UMOV UR4, URZ ;  /* 0x000000ff00047c82 */ /* 0x000fe20008000000 */
[----:B-----5:R-:W-:-:S09]  /*04d0*/  UISETP.GT.U32.AND UP0, UPT, UR15, 0x1ff, UPT ;  /* 0x000001ff0f00788c */ /* 0x020fd2000bf04070 */
[----:B------:R-:W-:Y:S05]  /*04e0*/  BRA.U UP0, `(.L_x_4) ;  /* 0x0000000900207547 */ /* 0x000fea000b800000 */
[----:B------:R-:W1:Y:S01]  /*04f0*/  LDCU.64 UR6, c[0x0][0x648] ;  /* 0x0000c900ff0677ac */ /* 0x000e620008000a00 */
[----:B------:R-:W5:Y:S01]  /*0500*/  S2UR UR10, SR_CgaCtaId ;  /* 0x00000000000a79c3 */ /* 0x000f620000008800 */
[----:B------:R-:W4:Y:S01]  /*0510*/  LDCU.U8 UR8, c[0x0][0x650] ;  /* 0x0000ca00ff0877ac */ /* 0x000f220008000000 */
[----:B------:R-:W3:Y:S01]  /*0520*/  LDCU.U8 UR9, c[0x0][0x651] ;  /* 0x0000ca20ff0977ac */ /* 0x000ee20008000000 */
[----:B------:R-:W2:Y:S01]  /*0530*/  LDCU.64 UR12, c[0x0][0x660] ;  /* 0x0000cc00ff0c77ac */ /* 0x000ea20008000a00 */
[----:B------:R-:W2:Y:S01]  /*0540*/  LDCU.64 UR38, c[0x0][0x348] ;  /* 0x00006900ff2677ac */ /* 0x000ea20008000a00 */
[----:B-1----:R-:W-:-:S04]  /*0550*/  UIMAD.WIDE.U32 UR4, UR15, UR7, URZ ;  /* 0x000000070f0472a5 */ /* 0x002fc8000f8e00ff */
[----:B------:R-:W-:-:S04]  /*0560*/  UIADD3 UR4, UPT, UPT, -UR5, UR15, URZ ;  /* 0x0000000f05047290 */ /* 0x000fc8000fffe1ff */
[----:B----4-:R-:W-:Y:S01]  /*0570*/  USHF.R.U32.HI UR4, URZ, UR8, UR4 ;  /* 0x00000008ff047299 */ /* 0x010fe20008011604 */
[----:B------:R-:W1:Y:S03]  /*0580*/  LDCU UR8, c[0x0][0x658] ;  /* 0x0000cb00ff0877ac */ /* 0x000e660008000800 */
[----:B------:R-:W-:-:S04]  /*0590*/  UIADD3 UR4, UPT, UPT, UR5, UR4, URZ ;  /* 0x0000000405047290 */ /* 0x000fc8000fffe0ff */
[----:B---3--:R-:W-:Y:S01]  /*05a0*/  USHF.R.U32.HI UR4, URZ, UR9, UR4 ;  /* 0x00000009ff047299 */ /* 0x008fe20008011604 */
[----:B------:R-:W3:Y:S03]  /*05b0*/  LDCU.U8 UR9, c[0x0][0x65c] ;  /* 0x0000cb80ff0977ac */ /* 0x000ee60008000000 */
[----:B------:R-:W-:-:S04]  /*05c0*/  UIADD3 UR4, UPT, UPT, -UR4, URZ, URZ ;  /* 0x000000ff04047290 */ /* 0x000fc8000fffe1ff */
[----:B------:R-:W-:-:S04]  /*05d0*/  UIMAD UR7, UR4, UR6, UR15 ;  /* 0x00000006040772a4 */ /* 0x000fc8000f8e020f */
[----:B-1----:R-:W-:Y:S01]  /*05e0*/  UIMAD.WIDE.U32 UR4, UR7, UR8, URZ ;  /* 0x00000008070472a5 */ /* 0x002fe2000f8e00ff */
[----:B------:R-:W1:Y:S03]  /*05f0*/  LDCU UR8, c[0x0][0x374] ;  /* 0x00006e80ff0877ac */ /* 0x000e660008000800 */
[----:B------:R-:W-:Y:S01]  /*0600*/  UIADD3 UR4, UPT, UPT, UR7, -UR5, URZ ;  /* 0x8000000507047290 */ /* 0x000fe2000fffe0ff */
[----:B------:R-:W1:Y:S03]  /*0610*/  LDCU UR6, c[0x0][0x370] ;  /* 0x00006e00ff0677ac */ /* 0x000e660008000800 */
[----:B---3--:R-:W-:Y:S01]  /*0620*/  USHF.R.U32.HI UR4, URZ, UR9, UR4 ;  /* 0x00000009ff047299 */ /* 0x008fe20008011604 */
[----:B------:R-:W3:Y:S03]  /*0630*/  LDCU UR21, c[0x0][0x378] ;  /* 0x00006f00ff1577ac */ /* 0x000ee60008000800 */
[----:B------:R-:W-:Y:S01]  /*0640*/  UIADD3 UR4, UPT, UPT, UR5, UR4, URZ ;  /* 0x0000000405047290 */ /* 0x000fe2000fffe0ff */
[----:B------:R-:W4:Y:S03]  /*0650*/  LDCU UR9, c[0x0][0x654] ;  /* 0x0000ca80ff0977ac */ /* 0x000f260008000800 */
[----:B------:R-:W-:-:S04]  /*0660*/  USHF.R.U32.HI UR20, URZ, UR75, UR4 ;  /* 0x0000004bff147299 */ /* 0x000fc80008011604 */
[----:B--2---:R-:W-:-:S04]  /*0670*/  UIMAD.WIDE.U32 UR4, UR20, UR13, URZ ;  /* 0x0000000d140472a5 */ /* 0x004fc8000f8e00ff */
[----:B------:R-:W-:-:S04]  /*0680*/  UIADD3 UR4, UPT, UPT, UR20, -UR5, URZ ;  /* 0x8000000514047290 */ /* 0x000fc8000fffe0ff */
[----:B------:R-:W-:-:S04]  /*0690*/  USHF.R.U32.HI UR4, URZ, UR77, UR4 ;  /* 0x0000004dff047299 */ /* 0x000fc80008011604 */
[----:B------:R-:W-:-:S03]  /*06a0*/  UIADD3 UR4, UPT, UPT, UR5, UR4, URZ ;  /* 0x0000000405047290 */ /* 0x000fc6000fffe0ff */
[----:B------:R-:W-:Y:S01]  /*06b0*/  UMOV UR5, 0x400 ;  /* 0x0000040000057882 */ /* 0x000fe20000000000 */
[----:B------:R-:W-:Y:S02]  /*06c0*/  USHF.R.U32.HI UR4, URZ, UR76, UR4 ;  /* 0x0000004cff047299 */ /* 0x000fe40008011604 */
[----:B-----5:R-:W-:Y:S02]  /*06d0*/  ULEA UR5, UR10, UR5, 0x18 ;  /* 0x000000050a057291 */ /* 0x020fe4000f8ec0ff */
[----:B------:R-:W-:-:S04]  /*06e0*/  UIADD3 UR4, UPT, UPT, -UR4, URZ, URZ ;  /* 0x000000ff04047290 */ /* 0x000fc8000fffe1ff */
[----:B------:R-:W-:Y:S02]  /*06f0*/  UIMAD UR12, UR4, UR12, UR20 ;  /* 0x0000000c040c72a4 */ /* 0x000fe4000f8e0214 */
[----:B-1----:R-:W-:Y:S02]  /*0700*/  UIMAD UR4, UR8, UR6, URZ ;  /* 0x00000006080472a4 */ /* 0x002fe4000f8e02ff */
[----:B------:R-:W-:Y:S02]  /*0710*/  UIADD3 UR20, UPT, UPT, -UR20, URZ, URZ ;  /* 0x000000ff14147290 */ /* 0x000fe4000fffe1ff */
[----:B---3--:R-:W-:Y:S02]  /*0720*/  UIMAD UR21, UR4, UR21, URZ ;  /* 0x00000015041572a4 */ /* 0x008fe4000f8e02ff */
[----:B----4-:R-:W-:Y:S01]  /*0730*/  UIMAD UR20, UR20, UR9, UR7 ;  /* 0x00000009141472a4 */ /* 0x010fe2000f8e0207 */
[----:B------:R-:W-:Y:S02]  /*0740*/  UMOV UR4, URZ ;  /* 0x000000ff00047c82 */ /* 0x000fe40008000000 */
[----:B------:R-:W-:-:S09]  /*0750*/  UMOV UR7, 0x1 ;  /* 0x0000000100077882 */ /* 0x000fd20000000000 */
.L_x_8:
[----:B------:R-:W-:Y:S01]  /*0760*/  USHF.L.U32 UR6, UR7, 0x1f, URZ ;  /* 0x0000001f07067899 */ /* 0x000fe200080006ff */
[----:B------:R-:W-:Y:S01]  /*0770*/  HFMA2 R3, -RZ, RZ, 0, -128 ;  /* 0x0000d800ff037431 */ /* 0x000fe200000001ff */
[----:B------:R-:W-:Y:S02]  /*0780*/  ULEA UR8, UR4, UR5, 0x3 ;  /* 0x0000000504087291 */ /* 0x000fe4000f8e18ff */
[----:B------:R-:W-:Y:S02]  /*0790*/  UIADD3 UR36, UP3, UPT, UR38, 0x40, URZ ;  /* 0x0000004026247890 */ /* 0x000fe4000ff7e0ff */
[----:B------:R-:W-:Y:S01]  /*07a0*/  MOV R2, UR6 ;  /* 0x0000000600027c02 */ /* 0x000fe20008000f00 */
[----:B------:R-:W-:Y:S02]  /*07b0*/  UIADD3 UR34, UP2, UPT, UR38, 0xc0, URZ ;  /* 0x000000c026227890 */ /* 0x000fe4000ff5e0ff */
[----:B------:R-:W-:Y:S02]  /*07c0*/  UIADD3 UR32, UP1, UPT, UR38, 0x140, URZ ;  /* 0x0000014026207890 */ /* 0x000fe4000ff3e0ff */
[----:B------:R1:W2:Y:S01]  /*07d0*/  SYNCS.PHASECHK.TRANS64.TRYWAIT P2, [UR8+0x18], R2 ;  /* 0x00001802ff0075a7 */ /* 0x0002a20008041108 */
[----:B------:R-:W-:-:S02]  /*07e0*/  UIADD3 UR22, UP0, UPT, UR38, 0x1c0, URZ ;  /* 0x000001c026167890 */ /* 0x000fc4000ff1e0ff */
[----:B------:R-:W-:Y:S02]  /*07f0*/  USHF.L.U32 UR31, UR12, 0x8, URZ ;  /* 0x000000080c1f7899 */ /* 0x000fe400080006ff */
[----:B------:R-:W-:Y:S02]  /*0800*/  USHF.L.U32 UR27, UR20, 0x7, URZ ;  /* 0x00000007141b7899 */ /* 0x000fe400080006ff */
[----:B------:R-:W-:Y:S02]  /*0810*/  UIADD3 UR12, UPT, UPT, UR12, UR12, URZ ;  /* 0x0000000c0c0c7290 */ /* 0x000fe4000fffe0ff */
[----:B------:R-:W-:Y:S02]  /*0820*/  UIADD3.X UR37, UPT, UPT, URZ, UR39, URZ, UP3, !UPT ;  /* 0x00000027ff257290 */ /* 0x000fe40009ffe4ff */
[----:B------:R-:W-:Y:S02]  /*0830*/  UIADD3.X UR35, UPT, UPT, URZ, UR39, URZ, UP2, !UPT ;  /* 0x00000027ff237290 */ /* 0x000fe400097fe4ff */
[----:B------:R-:W-:-:S02]  /*0840*/  UIADD3.X UR33, UPT, UPT, URZ, UR39, URZ, UP1, !UPT ;  /* 0x00000027ff217290 */ /* 0x000fc40008ffe4ff */
[----:B------:R-:W-:Y:S01]  /*0850*/  UIADD3.X UR23, UPT, UPT, URZ, UR39, URZ, UP0, !UPT ;  /* 0x00000027ff177290 */ /* 0x000fe200087fe4ff */
[----:B------:R-:W-:Y:S01]  /*0860*/  UMOV UR6, URZ ;  /* 0x000000ff00067c82 */ /* 0x000fe20008000000 */
[----:B------:R-:W-:Y:S01]  /*0870*/  UMOV UR18, URZ ;  /* 0x000000ff00127c82 */ /* 0x000fe20008000000 */
[----:B------:R-:W-:-:S09]  /*0880*/  UMOV UR10, URZ ;  /* 0x000000ff000a7c82 */ /* 0x000fd20008000000 */
.L_x_7:
[----:B---3--:R-:W-:Y:S02]  /*0890*/  USHF.L.U32 UR9, UR4, 0xf, URZ ;  /* 0x0000000f04097899 */ /* 0x008fe400080006ff */
[----:B------:R-:W-:Y:S02]  /*08a0*/  ULEA UR25, UR4, UR5, 0x3 ;  /* 0x0000000504197291 */ /* 0x000fe4000f8e18ff */
[----:B------:R-:W-:Y:S02]  /*08b0*/  USHF.L.U32 UR26, UR6, 0x8, URZ ;  /* 0x00000008061a7899 */ /* 0x000fe400080006ff */
[----:B------:R-:W-:Y:S02]  /*08c0*/  USHF.L.U32 UR8, UR4, 0x10, URZ ;  /* 0x0000001004087899 */ /* 0x000fe400080006ff */
[----:B------:R-:W-:Y:S02]  /*08d0*/  ULEA UR16, UR4, UR5, 0xb ;  /* 0x0000000504107291 */ /* 0x000fe4000f8e58ff */
[----:B------:R-:W-:-:S02]  /*08e0*/  ULEA UR13, UR4, UR5, 0xc ;  /* 0x00000005040d7291 */ /* 0x000fc4000f8e60ff */
[----:B------:R-:W-:Y:S02]  /*08f0*/  UIADD3 UR11, UPT, UPT, UR4, 0x1, URZ ;  /* 0x00000001040b7890 */ /* 0x000fe4000fffe0ff */
[----:B------:R-:W-:Y:S02]  /*0900*/  ULEA.HI.SX32 UR24, UR9, UR5, 0x1f ;  /* 0x0000000509187291 */ /* 0x000fe4000f8ffaff */
[----:B------:R-:W-:Y:S02]  /*0910*/  ULEA.HI.SX32 UR14, UR8, UR5, 0x1f ;  /* 0x00000005080e7291 */ /* 0x000fe4000f8ffaff */
[----:B------:R-:W-:Y:S02]  /*0920*/  UISETP.GT.U32.AND UP0, UPT, UR6, 0xe, UPT ;  /* 0x0000000e0600788c */ /* 0x000fe4000bf04070 */
[----:B------:R-:W-:Y:S02]  /*0930*/  USHF.L.U32 UR19, UR6, 0x2, URZ ;  /* 0x0000000206137899 */ /* 0x000fe400080006ff */
[----:B------:R-:W-:-:S02]  /*0940*/  UIADD3 UR16, UPT, UPT, UR16, 0x34400, URZ ;  /* 0x0003440010107890 */ /* 0x000fc4000fffe0ff */
[----:B------:R-:W-:Y:S02]  /*0950*/  UIADD3 UR8, UPT, UPT, UR13, 0x35c00, URZ ;  /* 0x00035c000d087890 */ /* 0x000fe4000fffe0ff */
[----:B------:R-:W-:Y:S01]  /*0960*/  UISETP.NE.AND UP1, UPT, UR11, 0x3, UPT ;  /* 0x000000030b00788c */ /* 0x000fe2000bf25270 */
[----:B------:R-:W-:Y:S01]  /*0970*/  UMOV UR29, UR25 ;  /* 0x00000019001d7c82 */ /* 0x000fe20008000000 */
[----:B------:R-:W-:Y:S01]  /*0980*/  UMOV UR30, UR26 ;  /* 0x0000001a001e7c82 */ /* 0x000fe20008000000 */
[----:B------:R-:W-:Y:S01]  /*0990*/  UMOV UR17, UR25 ;  /* 0x0000001900117c82 */ /* 0x000fe20008000000 */
[----:B------:R-:W-:Y:S01]  /*09a0*/  UMOV UR9, UR25 ;  /* 0x0000001900097c82 */ /* 0x000fe20008000000 */
[----:B--2-4-:R-:W-:Y:S06]  /*09b0*/  @P2 BRA `(.L_x_5) ;  /* 0x0000000000102947 */ /* 0x014fec0003800000 */
[----:B------:R-:W-:-:S06]  /*09c0*/  USHF.L.U32 UR4, UR7, 0x1f, URZ ;  /* 0x0000001f07047899 */ /* 0x000fcc00080006ff */
[----:B-1----:R-:W-:-:S04]  /*09d0*/  MOV R2, UR4 ;  /* 0x0000000400027c02 */ /* 0x002fc80008000f00 */
[----:B------:R-:W1:Y:S02]  /*09e0*/  SYNCS.PHASECHK.TRANS64.TRYWAIT P0, [UR25+0x18], R2 ;  /* 0x00001802ff0075a7 */ /* 0x000e640008001119 */
[----:B-1----:R-:W-:Y:S05]  /*09f0*/  @!P0 BRA `(.L_x_6) ;  /* 0x00000040000c8947 */ /* 0x002fea0003800000 */
.L_x_5:
[----:B------:R-:W-:Y:S02]  /*0a00*/  ELECT P1, URZ, PT ;  /* 0x0000000000ff782f */ /* 0x000fe40003820000 */
[----:B------:R-:W-:Y:S01]  /*0a10*/  PLOP3.LUT P0, PT, PT, PT, UP0, 0x80, 0x8 ;  /* 0x000000000008781c */ /* 0x000fe20003f0f008 */
[----:B------:R-:W-:Y:S01]  /*0a20*/  USEL UR13, URZ, 0x1, UP1 ;  /* 0x00000001ff0d7887 */ /* 0x000fe20008800000 */
[----:B------:R-:W-:Y:S01]  /*0a30*/  PLOP3.LUT P2, PT, PT, PT, PT, 0x80, 0x8 ;  /* 0x000000000008781c */ /* 0x000fe20003f4f070 */
[----:B------:R-:W-:Y:S02]  /*0a40*/  USEL UR4, UR11, URZ, UP1 ;  /* 0x000000ff0b047287 */ /* 0x000fe40008800000 */
[----:B------:R-:W-:Y:S02]  /*0a50*/  ULOP3.LUT UR7, UR7, UR13, URZ, 0x3c, !UPT ;  /* 0x0000000d07077292 */ /* 0x000fe4000f8e3cff */
[----:B------:R-:W-:Y:S02]  /*0a60*/  UIADD3 UR24, UPT, UPT, UR24, 0x10400, URZ ;  /* 0x0001040018187890 */ /* 0x000fe4000fffe0ff */
[----:B------:R-:W-:-:S02]  /*0a70*/  UIADD3 UR28, UPT, UPT, UR14, 0x1c400, URZ ;  /* 0x0001c4000e1c7890 */ /* 0x000fc4000fffe0ff */
[----:B------:R-:W-:Y:S01]  /*0a80*/  @!UP0 USHF.L.U32 UR13, UR7, 0x1f, URZ ;  /* 0x0000001f070d8899 */ /* 0x000fe200080006ff */
[----:B------:R3:W-:Y:S01]  /*0a90*/  @P1 SYNCS.ARRIVE.TRANS64 RZ, [UR25], R3 ;  /* 0x00000003ffff19a7 */ /* 0x0007e20008000019 */
[----:B------:R-:W-:Y:S01]  /*0aa0*/  @!UP0 ULEA UR14, UR4, UR5, 0x3 ;  /* 0x00000005040e8291 */ /* 0x000fe2000f8e18ff */
[----:B------:R-:W-:Y:S02]  /*0ab0*/  UMOV UR11, UR19 ;  /* 0x00000013000b7c82 */ /* 0x000fe40008000000 */
[----:B------:R3:W-:Y:S01]  /*0ac0*/  UTMALDG.2D [UR24], [UR36], desc[URZ] ;  /* 0x0000ff18240075b4 */ /* 0x0007e20008009000 */
[----:B-1----:R-:W-:Y:S01]  /*0ad0*/  IMAD.U32 R2, RZ, RZ, UR13 ;  /* 0x0000000dff027e24 */ /* 0x002fe2000f8e00ff */
[----:B------:R-:W-:-:S04]  /*0ae0*/  UIADD3 UR6, UPT, UPT, UR6, 0x1, URZ ;  /* 0x0000000106067890 */ /* 0x000fc8000fffe0ff */
[----:B------:R-:W-:Y:S01]  /*0af0*/  UISETP.NE.AND UP0, UPT, UR6, 0x10, UPT ;  /* 0x000000100600788c */ /* 0x000fe2000bf05270 */
[----:B------:R3:W-:Y:S01]  /*0b00*/  UTMALDG.2D [UR28], [UR34], desc[URZ] ;  /* 0x0000ff1c220075b4 */ /* 0x0007e20008009000 */
[----:B------:R3:W-:Y:S01]  /*0b10*/  UTMALDG.3D [UR16], [UR32], desc[URZ] ;  /* 0x0000ff10200075b4 */ /* 0x0007e20008011000 */
[----:B------:R3:W-:Y:S01]  /*0b20*/  UTMALDG.3D [UR8], [UR22], desc[URZ] ;  /* 0x0000ff08160075b4 */ /* 0x0007e20008011000 */
[----:B------:R3:W4:Y:S05]  /*0b30*/  @!P0 SYNCS.PHASECHK.TRANS64.TRYWAIT P2, [UR14+0x18], R2 ;  /* 0x00001802ff0085a7 */ /* 0x00072a000804110e */
[----:B------:R-:W-:Y:S05]  /*0b40*/  BRA.U UP0, `(.L_x_7) ;  /* 0xfffffffd00507547 */ /* 0x000fea000b83ffff */
[----:B---3--:R-:W1:Y:S01]  /*0b50*/  LDCU.64 UR10, c[0x0][0x648] ;  /* 0x0000c900ff0a77ac */ /* 0x008e620008000a00 */
[----:B------:R-:W2:Y:S01]  /*0b60*/  LDCU.U8 UR13, c[0x0][0x650] ;  /* 0x0000ca00ff0d77ac */ /* 0x000ea20008000000 */
[----:B------:R-:W-:Y:S01]  /*0b70*/  UIADD3 UR15, UPT, UPT, UR21, UR15, URZ ;  /* 0x0000000f150f7290 */ /* 0x000fe2000fffe0ff */
[----:B------:R-:W3:Y:S01]  /*0b80*/  LDCU.U8 UR12, c[0x0][0x651] ;  /* 0x0000ca20ff0c77ac */ /* 0x000ee20008000000 */
[----:B------:R-:W5:Y:S02]  /*0b90*/  LDCU.U8 UR14, c[0x0][0x65c] ;  /* 0x0000cb80ff0e77ac */ /* 0x000f640008000000 */
[----:B-1----:R-:W-:Y:S01]  /*0ba0*/  UIMAD.WIDE.U32 UR8, UR15, UR11, URZ ;  /* 0x0000000b0f0872a5 */ /* 0x002fe2000f8e00ff */
[----:B------:R-:W1:Y:S01]  /*0bb0*/  LDCU UR11, c[0x0][0x654] ;  /* 0x0000ca80ff0b77ac */ /* 0x000e620008000800 */
[----:B------:R-:W-:-:S05]  /*0bc0*/  UISETP.GE.AND UP0, UPT, UR15, 0x200, UPT ;  /* 0x000002000f00788c */ /* 0x000fca000bf06270 */
[----:B------:R-:W-:Y:S02]  /*0bd0*/  UMOV UR8, UR9 ;  /* 0x0000000900087c82 */ /* 0x000fe40008000000 */
[----:B------:R-:W-:Y:S02]  /*0be0*/  UIADD3 UR6, UPT, UPT, UR15, -UR8, URZ ;  /* 0x800000080f067290 */ /* 0x000fe4000fffe0ff */
[----:B------:R-:W4:Y:S02]  /*0bf0*/  LDCU UR9, c[0x0][0x658] ;  /* 0x0000cb00ff0977ac */ /* 0x000f240008000800 */
[----:B--2---:R-:W-:-:S04]  /*0c00*/  USHF.R.U32.HI UR6, URZ, UR13, UR6 ;  /* 0x0000000dff067299 */ /* 0x004fc80008011606 */
[----:B------:R-:W-:-:S04]  /*0c10*/  UIADD3 UR6, UPT, UPT, UR8, UR6, URZ ;  /* 0x0000000608067290 */ /* 0x000fc8000fffe0ff */
[----:B---3--:R-:W-:Y:S01]  /*0c20*/  USHF.R.U32.HI UR6, URZ, UR12, UR6 ;  /* 0x0000000cff067299 */ /* 0x008fe20008011606 */
[----:B------:R-:W2:Y:S03]  /*0c30*/  LDCU.64 UR12, c[0x0][0x660] ;  /* 0x0000cc00ff0c77ac */ /* 0x000ea60008000a00 */
[----:B------:R-:W-:-:S04]  /*0c40*/  UIADD3 UR6, UPT, UPT, -UR6, URZ, URZ ;  /* 0x000000ff06067290 */ /* 0x000fc8000fffe1ff */
[----:B------:R-:W-:-:S04]  /*0c50*/  UIMAD UR10, UR10, UR6, UR15 ;  /* 0x000000060a0a72a4 */ /* 0x000fc8000f8e020f */
[----:B----4-:R-:W-:-:S07]  /*0c60*/  UIMAD.WIDE.U32 UR8, UR10, UR9, URZ ;  /* 0x000000090a0872a5 */ /* 0x010fce000f8e00ff */
[----:B------:R-:W-:Y:S02]  /*0c70*/  UMOV UR6, UR9 ;  /* 0x0000000900067c82 */ /* 0x000fe40008000000 */
[----:B------:R-:W-:-:S04]  /*0c80*/  UIADD3 UR8, UPT, UPT, UR10, -UR6, URZ ;  /* 0x800000060a087290 */ /* 0x000fc8000fffe0ff */
[----:B-----5:R-:W-:-:S04]  /*0c90*/  USHF.R.U32.HI UR8, URZ, UR14, UR8 ;  /* 0x0000000eff087299 */ /* 0x020fc80008011608 */
[----:B------:R-:W-:-:S04]  /*0ca0*/  UIADD3 UR6, UPT, UPT, UR6, UR8, URZ ;  /* 0x0000000806067290 */ /* 0x000fc8000fffe0ff */
[----:B------:R-:W-:-:S04]  /*0cb0*/  USHF.R.U32.HI UR6, URZ, UR75, UR6 ;  /* 0x0000004bff067299 */ /* 0x000fc80008011606 */
[----:B--2---:R-:W-:Y:S02]  /*0cc0*/  UIMAD.WIDE.U32 UR8, UR6, UR13, URZ ;  /* 0x0000000d060872a5 */ /* 0x004fe4000f8e00ff */
[----:B------:R-:W-:-:S04]  /*0cd0*/  UIADD3 UR20, UPT, UPT, -UR6, URZ, URZ ;  /* 0x000000ff06147290 */ /* 0x000fc8000fffe1ff */
[----:B-1----:R-:W-:Y:S01]  /*0ce0*/  UIMAD UR20, UR11, UR20, UR10 ;  /* 0x000000140b1472a4 */ /* 0x002fe2000f8e020a */
[----:B------:R-:W-:Y:S02]  /*0cf0*/  UMOV UR8, UR9 ;  /* 0x0000000900087c82 */ /* 0x000fe40008000000 */
[----:B------:R-:W-:-:S04]  /*0d00*/  UIADD3 UR9, UPT, UPT, UR6, -UR8, URZ ;  /* 0x8000000806097290 */ /* 0x000fc8000fffe0ff */
[----:B------:R-:W-:-:S04]  /*0d10*/  USHF.R.U32.HI UR9, URZ, UR77, UR9 ;  /* 0x0000004dff097299 */ /* 0x000fc80008011609 */
[----:B------:R-:W-:-:S04]  /*0d20*/  UIADD3 UR8, UPT, UPT, UR8, UR9, URZ ;  /* 0x0000000908087290 */ /* 0x000fc8000fffe0ff */
[----:B------:R-:W-:-:S04]  /*0d30*/  USHF.R.U32.HI UR8, URZ, UR76, UR8 ;  /* 0x0000004cff087299 */ /* 0x000fc80008011608 */
[----:B------:R-:W-:-:S04]  /*0d40*/  UIADD3 UR8, UPT, UPT, -UR8, URZ, URZ ;  /* 0x000000ff08087290 */ /* 0x000fc8000fffe1ff */
[----:B------:R-:W-:Y:S01]  /*0d50*/  UIMAD UR12, UR12, UR8, UR6 ;  /* 0x000000080c0c72a4 */ /* 0x000fe2000f8e0206 */
[----:B------:R-:W-:Y:S11]  /*0d60*/  BRA.U !UP0, `(.L_x_8) ;  /* 0xfffffff9087c7547 */ /* 0x000ff6000b83ffff */
.L_x_4:
[----:B------:R-:W1:Y:S01]  /*0d70*/  S2UR UR6, SR_CgaCtaId ;  /* 0x00000000000679c3 */ /* 0x000e620000008800 */
[----:B------:R-:W-:Y:S02]  /*0d80*/  UISETP.NE.AND UP0, UPT, UR4, 0x2, UPT ;  /* 0x000000020400788c */ /* 0x000fe4000bf05270 */
[----:B------:R-:W-:Y:S01]  /*0d90*/  UIADD3 UR5, UPT, UPT, UR4, 0x2, URZ ;  /* 0x0000000204057890 */ /* 0x000fe2000fffe0ff */
[----:B------:R-:W-:-:S03]  /*0da0*/  UMOV UR8, 0x400 ;  /* 0x0000040000087882 */ /* 0x000fc60000000000 */
[----:B------:R-:W-:-:S04]  /*0db0*/  USEL UR5, UR5, 0x1, UP0 ;  /* 0x0000000105057887 */ /* 0x000fc80008000000 */
[----:B------:R-:W-:-:S04]  /*0dc0*/  UISETP.NE.AND UP0, UPT, UR5, 0x3, UPT ;  /* 0x000000030500788c */ /* 0x000fc8000bf05270 */
[----:B------:R-:W-:-:S04]  /*0dd0*/  UISETP.EQ.XOR UP1, UPT, UR4, 0x2, !UP0 ;  /* 0x000000020400788c */ /* 0x000fc8000c722a70 */
[----:B------:R-:W-:-:S04]  /*0de0*/  USEL UR4, URZ, 0x1, !UP1 ;  /* 0x00000001ff047887 */ /* 0x000fc8000c800000 */
[----:B------:R-:W-:Y:S02]  /*0df0*/  ULOP3.LUT UR4, UR7, UR4, URZ, 0x3c, !UPT ;  /* 0x0000000407047292 */ /* 0x000fe4000f8e3cff */
[----:B-1----:R-:W-:Y:S02]  /*0e00*/  ULEA UR8, UR6, UR8, 0x18 ;  /* 0x0000000806087291 */ /* 0x002fe4000f8ec0ff */
[----:B------:R-:W-:Y:S02]  /*0e10*/  USEL UR6, UR5, URZ, UP0 ;  /* 0x000000ff05067287 */ /* 0x000fe40008000000 */
[----:B------:R-:W-:Y:S02]  /*0e20*/  USHF.L.U32 UR5, UR4, 0x1f, URZ ;  /* 0x0000001f04057899 */ /* 0x000fe400080006ff */
[----:B------:R-:W-:-:S04]  /*0e30*/  ULEA UR4, UR6, UR8, 0x3 ;  /* 0x0000000806047291 */ /* 0x000fc8000f8e18ff */
[----:B------:R-:W-:-:S05]  /*0e40*/  MOV R2, UR5 ;  /* 0x0000000500027c02 */ /* 0x000fca0008000f00 */
[----:B------:R-:W1:Y:S02]  /*0e50*/  SYNCS.PHASECHK.TRANS64.TRYWAIT P0, [UR4+0x18], R2 ;  /* 0x00001802ff0075a7 */ /* 0x000e640008001104 */
[----:B-1----:R-:W-:Y:S05]  /*0e60*/  @!P0 BRA `(.L_x_9) ;  /* 0x0000003c00108947 */ /* 0x002fea0003800000 */
.L_x_50:
[----:B------:R-:W-:-:S13]  /*0e70*/  ELECT P0, URZ, PT ;  /* 0x0000000000ff782f */ /* 0x000fda0003800000 */
[----:B-1----:R-:W-:-:S04]  /*0e80*/  @P0 MOV R2, 0xd800 ;  /* 0x0000d80000020802 */ /* 0x002fc80000000f00 */
[----:B------:R5:W-:Y:S03]  /*0e90*/  @P0 SYNCS.ARRIVE.TRANS64 RZ, [UR4], R2 ;  /* 0x00000002ffff09a7 */ /* 0x000be60008000004 */
.L_x_3:
[----:B------:R-:W-:-:S13]  /*0ea0*/  ISETP.NE.AND P0, PT, R5, 0x4, PT ;  /* 0x000000040500780c */ /* 0x000fda0003f05270 */
[----:B------:R-:W-:Y:S05]  /*0eb0*/  @P0 BRA `(.L_x_10) ;  /* 0x0000000800c00947 */ /* 0x000fea0003800000 */
[----:B------:R-:W1:Y:S08]  /*0ec0*/  S2UR UR72, SR_CTAID.Z ;  /* 0x00000000004879c3 */ /* 0x000e700000002700 */
[----:B------:R-:W-:Y:S01]  /*0ed0*/  BAR.SYNC.DEFER_BLOCKING 0x3, 0xa0 ;  /* 0x00c2800000007b1d */ /* 0x000fe20000010000 */
[----:B------:R-:W-:Y:S01]  /*0ee0*/  HFMA2 R4, -RZ, RZ, 0, 5.9604644775390625e-08 ;  /* 0x00000001ff047431 */ /* 0x000fe200000001ff */
[----:B-1----:R-:W-:-:S09]  /*0ef0*/  UISETP.GT.U32.AND UP0, UPT, UR72, 0x1ff, UPT ;  /* 0x000001ff4800788c */ /* 0x002fd2000bf04070 */
[----:B------:R-:W-:Y:S05]  /*0f00*/  BRA.U UP0, `(.L_x_11) ;  /* 0x0000000900887547 */ /* 0x000fea000b800000 */
[----:B------:R-:W1:Y:S01]  /*0f10*/  S2UR UR4, SR_CgaCtaId ;  /* 0x00000000000479c3 */ /* 0x000e620000008800 */
[----:B------:R-:W-:Y:S01]  /*0f20*/  UMOV UR50, 0x400 ;  /* 0x0000040000327882 */ /* 0x000fe20000000000 */
[----:B------:R-:W5:Y:S01]  /*0f30*/  LDCU UR6, c[0x0][0x374] ;  /* 0x00006e80ff0677ac */ /* 0x000f620008000800 */
[----:B------:R-:W-:Y:S01]  /*0f40*/  MOV R4, 0x1 ;  /* 0x0000000100047802 */ /* 0x000fe20000000f00 */
[----:B------:R-:W-:Y:S01]  /*0f50*/  UMOV UR7, 0x8c02480 ;  /* 0x08c0248000077882 */ /* 0x000fe20000000000 */
[----:B------:R-:W-:Y:S02]  /*0f60*/  USEL UR8, URZ, 0x4000, UP6 ;  /* 0x00004000ff087887 */ /* 0x000fe4000b000000 */
[----:B------:R-:W-:Y:S01]  /*0f70*/  USEL UR7, UR7, 0x8c00480, !UP5 ;  /* 0x08c0048007077887 */ /* 0x000fe2000e800000 */
[----:B------:R-:W-:Y:S01]  /*0f80*/  UMOV UR15, URZ ;  /* 0x000000ff000f7c82 */ /* 0x000fe20008000000 */
[----:B------:R-:W-:Y:S02]  /*0f90*/  UMOV UR14, URZ ;  /* 0x000000ff000e7c82 */ /* 0x000fe40008000000 */
[----:B------:R-:W-:Y:S01]  /*0fa0*/  UIADD3 UR52, UPT, UPT, UR8, UR7, URZ ;  /* 0x0000000708347290 */ /* 0x000fe2000fffe0ff */
[----:B------:R-:W-:Y:S01]  /*0fb0*/  UMOV UR54, URZ ;  /* 0x000000ff00367c82 */ /* 0x000fe20008000000 */
[----:B-1----:R-:W-:Y:S01]  /*0fc0*/  ULEA UR50, UR4, UR50, 0x18 ;  /* 0x0000003204327291 */ /* 0x002fe2000f8ec0ff */
[----:B------:R-:W5:Y:S03]  /*0fd0*/  LDCU UR4, c[0x0][0x370] ;  /* 0x00006e00ff0477ac */ /* 0x000f660008000800 */
[----:B------:R-:W-:-:S02]  /*0fe0*/  UIADD3 UR10, UPT, UPT, UR50, 0x34400, URZ ;  /* 0x00034400320a7890 */ /* 0x000fc4000fffe0ff */
[----:B------:R-:W-:-:S03]  /*0ff0*/  UIADD3 UR11, UPT, UPT, UR50, 0x10400, URZ ;  /* 0x00010400320b7890 */ /* 0x000fc6000fffe0ff */
[----:B-----5:R-:W1:Y:S01]  /*1000*/  LDS R2, [UR50+0x48] ;  /* 0x00004832ff027984 */ /* 0x020e620008000800 */
[----:B------:R-:W-:Y:S02]  /*1010*/  UIADD3 UR12, UPT, UPT, UR50, 0x1c400, URZ ;  /* 0x0001c400320c7890 */ /* 0x000fe4000fffe0ff */
[----:B------:R-:W-:Y:S02]  /*1020*/  UIADD3 UR9, UPT, UPT, UR50, 0x35c00, URZ ;  /* 0x00035c0032097890 */ /* 0x000fe4000fffe0ff */
[----:B------:R-:W-:Y:S02]  /*1030*/  USHF.R.U32.HI UR7, URZ, 0x4, UR10 ;  /* 0x00000004ff077899 */ /* 0x000fe4000801160a */
[----:B------:R-:W-:Y:S02]  /*1040*/  USHF.R.U32.HI UR8, URZ, 0x4, UR9 ;  /* 0x00000004ff087899 */ /* 0x000fe40008011609 */
[----:B------:R-:W-:Y:S02]  /*1050*/  ULOP3.LUT UR7, UR7, 0x3fc0, URZ, 0xc0, !UPT ;  /* 0x00003fc007077892 */ /* 0x000fe4000f8ec0ff */
[----:B------:R-:W-:-:S02]  /*1060*/  UIMAD UR73, UR6, UR4, URZ ;  /* 0x00000004064972a4 */ /* 0x000fc4000f8e02ff */
[----:B------:R-:W-:Y:S02]  /*1070*/  USHF.R.U32.HI UR6, URZ, 0x4, UR11 ;  /* 0x00000004ff067899 */ /* 0x000fe4000801160b */
[----:B------:R-:W-:Y:S02]  /*1080*/  USHF.R.U32.HI UR4, URZ, 0x4, UR12 ;  /* 0x00000004ff047899 */ /* 0x000fe4000801160c */
[----:B------:R-:W-:Y:S02]  /*1090*/  ULOP3.LUT UR6, UR6, 0x3fc0, URZ, 0xc0, !UPT ;  /* 0x00003fc006067892 */ /* 0x000fe4000f8ec0ff */
[----:B------:R-:W-:Y:S01]  /*10a0*/  ULOP3.LUT UR4, UR4, 0x3fc0, URZ, 0xc0, !UPT ;  /* 0x00003fc004047892 */ /* 0x000fe2000f8ec0ff */
[----:B------:R-:W5:Y:S01]  /*10b0*/  LDCU UR13, c[0x0][0x378] ;  /* 0x00006f00ff0d77ac */ /* 0x000f620008000800 */
[----:B------:R-:W-:Y:S02]  /*10c0*/  ULOP3.LUT UR8, UR8, 0x3fc0, URZ, 0xc0, !UPT ;  /* 0x00003fc008087892 */ /* 0x000fe4000f8ec0ff */
[----:B------:R-:W-:-:S02]  /*10d0*/  ULOP3.LUT UR69, UR7, 0x10000, URZ, 0xfc, !UPT ;  /* 0x0001000007457892 */ /* 0x000fc4000f8efcff */
[----:B------:R-:W-:Y:S02]  /*10e0*/  ULOP3.LUT UR70, UR6, 0x10000, URZ, 0xfc, !UPT ;  /* 0x0001000006467892 */ /* 0x000fe4000f8efcff */
[----:B------:R-:W-:Y:S02]  /*10f0*/  ULOP3.LUT UR71, UR4, 0x10000, URZ, 0xfc, !UPT ;  /* 0x0001000004477892 */ /* 0x000fe4000f8efcff */
[----:B------:R-:W-:Y:S02]  /*1100*/  ULOP3.LUT UR68, UR8, 0x10000, URZ, 0xfc, !UPT ;  /* 0x0001000008447892 */ /* 0x000fe4000f8efcff */
[----:B------:R-:W-:Y:S02]  /*1110*/  UIADD3 UR74, UPT, UPT, UR50, 0x30, URZ ;  /* 0x00000030324a7890 */ /* 0x000fe4000fffe0ff */
[----:B-----5:R-:W-:Y:S01]  /*1120*/  UIMAD UR73, UR73, UR13, URZ ;  /* 0x0000000d494972a4 */ /* 0x020fe2000f8e02ff */
[----:B-1----:R-:W-:-:S13]  /*1130*/  R2UR UR5, R2 ;  /* 0x00000000020572ca */ /* 0x002fda00000e0000 */
[----:B------:R-:W-:Y:S02]  /*1140*/  UIADD3 UR66, UPT, UPT, UR5, 0x100, URZ ;  /* 0x0000010005427890 */ /* 0x000fe4000fffe0ff */
[----:B------:R-:W-:Y:S02]  /*1150*/  UIADD3 UR64, UPT, UPT, UR5, 0x104, URZ ;  /* 0x0000010405407890 */ /* 0x000fe4000fffe0ff */
[----:B------:R-:W-:Y:S02]  /*1160*/  UIADD3 UR62, UPT, UPT, UR5, 0x108, URZ ;  /* 0x00000108053e7890 */ /* 0x000fe4000fffe0ff */
[----:B------:R-:W-:Y:S02]  /*1170*/  UIADD3 UR60, UPT, UPT, UR5, 0x10c, URZ ;  /* 0x0000010c053c7890 */ /* 0x000fe4000fffe0ff */
[----:B------:R-:W-:Y:S02]  /*1180*/  UIADD3 UR67, UPT, UPT, UR5, 0x110, URZ ;  /* 0x0000011005437890 */ /* 0x000fe4000fffe0ff */
[----:B------:R-:W-:-:S02]  /*1190*/  UIADD3 UR65, UPT, UPT, UR5, 0x118, URZ ;  /* 0x0000011805417890 */ /* 0x000fc4000fffe0ff */
[----:B------:R-:W-:Y:S02]  /*11a0*/  USHF.R.U32.HI UR7, URZ, 0x1, UR66 ;  /* 0x00000001ff077899 */ /* 0x000fe40008011642 */
[----:B------:R-:W-:Y:S02]  /*11b0*/  USHF.R.U32.HI UR6, URZ, 0x1, UR64 ;  /* 0x00000001ff067899 */ /* 0x000fe40008011640 */
[----:B------:R-:W-:Y:S02]  /*11c0*/  USHF.R.U32.HI UR4, URZ, 0x1, UR62 ;  /* 0x00000001ff047899 */ /* 0x000fe4000801163e */
[----:B------:R-:W-:Y:S02]  /*11d0*/  UIADD3 UR63, UPT, UPT, UR5, 0x120, URZ ;  /* 0x00000120053f7890 */ /* 0x000fe4000fffe0ff */
[----:B------:R-:W-:Y:S02]  /*11e0*/  UIADD3 UR61, UPT, UPT, UR5, 0x128, URZ ;  /* 0x00000128053d7890 */ /* 0x000fe4000fffe0ff */
[----:B------:R-:W-:-:S02]  /*11f0*/  USHF.R.U32.HI UR8, URZ, 0x1, UR60 ;  /* 0x00000001ff087899 */ /* 0x000fc4000801163c */
[----:B------:R-:W-:Y:S02]  /*1200*/  USHF.R.U32.HI UR58, URZ, 0x1a, UR67 ;  /* 0x0000001aff3a7899 */ /* 0x000fe40008011643 */
[----:B------:R-:W-:Y:S02]  /*1210*/  USHF.R.U32.HI UR9, URZ, 0x1a, UR65 ;  /* 0x0000001aff097899 */ /* 0x000fe40008011641 */
[----:B------:R-:W-:Y:S02]  /*1220*/  ULOP3.LUT UR7, UR7, 0x60000000, URZ, 0xc0, !UPT ;  /* 0x6000000007077892 */ /* 0x000fe4000f8ec0ff */
[----:B------:R-:W-:Y:S02]  /*1230*/  ULOP3.LUT UR56, UR6, 0x60000000, URZ, 0xc0, !UPT ;  /* 0x6000000006387892 */ /* 0x000fe4000f8ec0ff */
[----:B------:R-:W-:Y:S02]  /*1240*/  ULOP3.LUT UR6, UR4, 0x60000000, URZ, 0xc0, !UPT ;  /* 0x6000000004067892 */ /* 0x000fe4000f8ec0ff */
[----:B------:R-:W-:-:S02]  /*1250*/  USHF.R.U32.HI UR10, URZ, 0x1a, UR63 ;  /* 0x0000001aff0a7899 */ /* 0x000fc4000801163f */
[----:B------:R-:W-:Y:S02]  /*1260*/  USHF.R.U32.HI UR11, URZ, 0x1a, UR61 ;  /* 0x0000001aff0b7899 */ /* 0x000fe4000801163d */
[----:B------:R-:W-:Y:S02]  /*1270*/  ULOP3.LUT UR4, UR8, 0x60000000, URZ, 0xc0, !UPT ;  /* 0x6000000008047892 */ /* 0x000fe4000f8ec0ff */
[----:B------:R-:W-:Y:S02]  /*1280*/  ULOP3.LUT UR58, UR7, 0x30, UR58, 0xf8, !UPT ;  /* 0x00000030073a7892 */ /* 0x000fe4000f8ef83a */
[----:B------:R-:W-:Y:S02]  /*1290*/  ULOP3.LUT UR56, UR56, 0x30, UR9, 0xf8, !UPT ;  /* 0x0000003038387892 */ /* 0x000fe4000f8ef809 */
[----:B------:R-:W-:Y:S02]  /*12a0*/  ULOP3.LUT UR6, UR6, 0x30, UR10, 0xf8, !UPT ;  /* 0x0000003006067892 */ /* 0x000fe4000f8ef80a */
[----:B------:R-:W-:-:S02]  /*12b0*/  ULOP3.LUT UR4, UR4, 0x30, UR11, 0xf8, !UPT ;  /* 0x0000003004047892 */ /* 0x000fc4000f8ef80b */
[----:B------:R-:W-:Y:S02]  /*12c0*/  ULOP3.LUT UR59, UR58, UR52, URZ, 0xfc, !UPT ;  /* 0x000000343a3b7292 */ /* 0x000fe4000f8efcff */
[----:B------:R-:W-:Y:S02]  /*12d0*/  ULOP3.LUT UR57, UR56, UR52, URZ, 0xfc, !UPT ;  /* 0x0000003438397292 */ /* 0x000fe4000f8efcff */
[----:B------:R-:W-:Y:S02]  /*12e0*/  ULOP3.LUT UR55, UR6, UR52, URZ, 0xfc, !UPT ;  /* 0x0000003406377292 */ /* 0x000fe4000f8efcff */
[----:B------:R-:W-:Y:S01]  /*12f0*/  ULOP3.LUT UR53, UR4, UR52, URZ, 0xfc, !UPT ;  /* 0x0000003404357292 */ /* 0x000fe2000f8efcff */
[----:B------:R-:W-:Y:S01]  /*1300*/  UMOV UR58, URZ ;  /* 0x000000ff003a7c82 */ /* 0x000fe20008000000 */
[----:B------:R-:W-:Y:S01]  /*1310*/  UMOV UR56, URZ ;  /* 0x000000ff00387c82 */ /* 0x000fe20008000000 */
[----:B------:R-:W-:-:S09]  /*1320*/  UMOV UR52, URZ ;  /* 0x000000ff00347c82 */ /* 0x000fd20008000000 */
.L_x_16:
[----:B------:R-:W-:Y:S01]  /*1330*/  USHF.L.U32 UR4, UR15, 0x1f, URZ ;  /* 0x0000001f0f047899 */ /* 0x000fe200080006ff */
[----:B------:R-:W-:Y:S01]  /*1340*/  SHF.L.U32 R3, R4, 0x1f, RZ ;  /* 0x0000001f04037819 */ /* 0x000fe200000006ff */
[----:B----4-:R-:W-:Y:S02]  /*1350*/  ULEA UR6, UR14, UR50, 0x3 ;  /* 0x000000320e067291 */ /* 0x010fe4000f8e18ff */
[----:B------:R-:W-:Y:S02]  /*1360*/  UIADD3 UR72, UPT, UPT, UR73, UR72, URZ ;  /* 0x0000004849487290 */ /* 0x000fe4000fffe0ff */
[----:B------:R-:W-:Y:S01]  /*1370*/  MOV R2, UR4 ;  /* 0x0000000400027c02 */ /* 0x000fe20008000f00 */
[----:B------:R-:W-:-:S04]  /*1380*/  UPLOP3.LUT UP2, UPT, UPT, UPT, UPT, 0x40, 0x4 ;  /* 0x000000000004789c */ /* 0x000fc80003f4e870 */
[----:B-1---5:R1:W5:Y:S01]  /*1390*/  SYNCS.PHASECHK.TRANS64.TRYWAIT P1, [UR6], R2 ;  /* 0x00000002ff0075a7 */ /* 0x0223620008021106 */
[----:B------:R-:W4:Y:S02]  /*13a0*/  SYNCS.PHASECHK.TRANS64.TRYWAIT P0, [UR50+0x38], R3 ;  /* 0x00003803ff0075a7 */ /* 0x000f240008001132 */
[----:B-1--45:R-:W-:Y:S05]  /*13b0*/  @!P0 BRA `(.L_x_12) ;  /* 0x0000003400dc8947 */ /* 0x032fea0003800000 */
.L_x_52:
[----:B------:R-:W-:-:S05]  /*13c0*/  UMOV UR4, URZ ;  /* 0x000000ff00047c82 */ /* 0x000fca0008000000 */
.L_x_15:
[----:B----4-:R-:W-:Y:S02]  /*13d0*/  UIADD3 UR17, UPT, UPT, UR14, 0x1, URZ ;  /* 0x000000010e117890 */ /* 0x010fe4000fffe0ff */
[----:B------:R-:W-:Y:S02]  /*13e0*/  UISETP.GT.U32.AND UP0, UPT, UR4, 0xe, UPT ;  /* 0x0000000e0400788c */ /* 0x000fe4000bf04070 */
[----:B------:R-:W-:Y:S02]  /*13f0*/  UISETP.NE.AND UP1, UPT, UR17, 0x3, UPT ;  /* 0x000000031100788c */ /* 0x000fe4000bf25270 */
[----:B------:R-:W-:Y:S02]  /*1400*/  ULEA UR12, UR14, UR69, 0x7 ;  /* 0x000000450e0c7291 */ /* 0x000fe4000f8e38ff */
[----:B------:R-:W-:Y:S01]  /*1410*/  ULEA UR6, UR14, UR68, 0x8 ;  /* 0x000000440e067291 */ /* 0x000fe2000f8e40ff */
[----:B------:R-:W-:Y:S01]  /*1420*/  PLOP3.LUT P0, PT, PT, PT, UP0, 0x80, 0x8 ;  /* 0x000000000008781c */ /* 0x000fe20003f0f008 */
[----:B------:R-:W-:Y:S02]  /*1430*/  ULEA UR10, UR14, UR71, 0xb ;  /* 0x000000470e0a7291 */ /* 0x000fe4000f8e58ff */
[----:B------:R-:W-:Y:S02]  /*1440*/  ULEA UR8, UR14, UR70, 0xa ;  /* 0x000000460e087291 */ /* 0x000fe4000f8e50ff */
[----:B------:R-:W-:Y:S02]  /*1450*/  ULEA UR40, UR14, UR50, 0x3 ;  /* 0x000000320e287291 */ /* 0x000fe4000f8e18ff */
[----:B------:R-:W-:Y:S02]  /*1460*/  USEL UR14, UR17, URZ, UP1 ;  /* 0x000000ff110e7287 */ /* 0x000fe40008800000 */
[----:B------:R-:W-:Y:S02]  /*1470*/  UIADD3 UR38, UPT, UPT, UR12, 0x20, URZ ;  /* 0x000000200c267890 */ /* 0x000fe4000fffe0ff */
        /* <DEDUP_REMOVED lines=16> */
[----:B------:R-:W-:Y:S01]  /*1580*/  USEL UR42, URZ, 0x1, UP1 ;  /* 0x00000001ff2a7887 */ /* 0x000fe20008800000 */
[----:B------:R-:W-:Y:S01]  /*1590*/  UMOV UR13, 0x4008 ;  /* 0x00004008000d7882 */ /* 0x000fe20000000000 */
        /* <DEDUP_REMOVED lines=15> */
[----:B-----5:R-:W-:Y:S05]  /*1690*/  @P1 BRA `(.L_x_13) ;  /* 0x0000000000101947 */ /* 0x020fea0003800000 */
[----:B------:R-:W-:Y:S06]  /*16a0*/  USHF.L.U32 UR41, UR15, 0x1f, URZ ;  /* 0x0000001f0f297899 */ /* 0x000fec00080006ff */
[----:B-1----:R-:W-:Y:S04]  /*16b0*/  MOV R2, UR41 ;  /* 0x0000002900027c02 */ /* 0x002fe80008000f00 */
[----:B------:R-:W1:Y:S02]  /*16c0*/  SYNCS.PHASECHK.TRANS64.TRYWAIT P1, [UR40], R2 ;  /* 0x00000002ff0075a7 */ /* 0x000e640008021128 */
[----:B-1----:R-:W-:Y:S05]  /*16d0*/  @!P1 BRA `(.L_x_14) ;  /* 0x0000003400349947 */ /* 0x002fea0003800000 */
.L_x_13:
[----:B------:R-:W-:Y:S01]  /*16e0*/  ULOP3.LUT UR15, UR15, UR42, URZ, 0x3c, !UPT ;  /* 0x0000002a0f0f7292 */ /* 0x000fe2000f8e3cff */
[----:B------:R4:W-:Y:S01]  /*16f0*/  UTCCP.T.S.4x32dp128bit tmem[UR5+0x100], gdesc[UR12] ;  /* 0x0001000c050079e7 */ /* 0x0009e20009100000 */
[----:B------:R-:W-:Y:S01]  /*1700*/  UIADD3 UR4, UPT, UPT, UR4, 0x1, URZ ;  /* 0x0000000104047890 */ /* 0x000fe2000fffe0ff */
[----:B------:R4:W-:Y:S01]  /*1710*/  UTCCP.T.S.4x32dp128bit tmem[UR5+0x104], gdesc[UR38] ;  /* 0x00010426050079e7 */ /* 0x0009e20009100000 */
[----:B------:R4:W-:Y:S01]  /*1720*/  UTCCP.T.S.4x32dp128bit tmem[UR5+0x108], gdesc[UR36] ;  /* 0x00010824050079e7 */ /* 0x0009e20009100000 */
[----:B------:R4:W-:Y:S01]  /*1730*/  UTCCP.T.S.4x32dp128bit tmem[UR5+0x10c], gdesc[UR34] ;  /* 0x00010c22050079e7 */ /* 0x0009e20009100000 */
[----:B------:R4:W-:Y:S01]  /*1740*/  UTCCP.T.S.4x32dp128bit tmem[UR5+0x110], gdesc[UR6] ;  /* 0x00011006050079e7 */ /* 0x0009e20009100000 */
[----:B------:R-:W-:Y:S01]  /*1750*/  PLOP3.LUT P1, PT, PT, PT, PT, 0x80, 0x8 ;  /* 0x000000000008781c */ /* 0x000fe20003f2f070 */
[----:B------:R4:W-:Y:S01]  /*1760*/  UTCCP.T.S.4x32dp128bit tmem[UR5+0x114], gdesc[UR32] ;  /* 0x00011420050079e7 */ /* 0x0009e20009100000 */
[----:B------:R4:W-:Y:S01]  /*1770*/  UTCCP.T.S.4x32dp128bit tmem[UR5+0x118], gdesc[UR30] ;  /* 0x0001181e050079e7 */ /* 0x0009e20009100000 */
[----:B------:R-:W-:Y:S01]  /*1780*/  UMOV UR40, UR48 ;  /* 0x0000003000287c82 */ /* 0x000fe20008000000 */
[----:B------:R-:W-:Y:S01]  /*1790*/  @!UP0 USHF.L.U32 UR49, UR15, 0x1f, URZ ;  /* 0x0000001f0f318899 */ /* 0x000fe200080006ff */
[----:B------:R4:W-:Y:S01]  /*17a0*/  UTCCP.T.S.4x32dp128bit tmem[UR5+0x11c], gdesc[UR28] ;  /* 0x00011c1c050079e7 */ /* 0x0009e20009100000 */
[----:B------:R-:W-:Y:S01]  /*17b0*/  @!UP0 ULEA UR48, UR14, UR50, 0x3 ;  /* 0x000000320e308291 */ /* 0x000fe2000f8e18ff */
[----:B------:R4:W-:Y:S01]  /*17c0*/  UTCCP.T.S.4x32dp128bit tmem[UR5+0x120], gdesc[UR26] ;  /* 0x0001201a050079e7 */ /* 0x0009e20009100000 */
[----:B------:R4:W-:Y:S01]  /*17d0*/  UTCCP.T.S.4x32dp128bit tmem[UR5+0x124], gdesc[UR24] ;  /* 0x00012418050079e7 */ /* 0x0009e20009100000 */
[----:B------:R4:W-:Y:S01]  /*17e0*/  UTCCP.T.S.4x32dp128bit tmem[UR5+0x128], gdesc[UR22] ;  /* 0x00012816050079e7 */ /* 0x0009e20009100000 */
[----:B------:R4:W-:Y:S01]  /*17f0*/  UTCCP.T.S.4x32dp128bit tmem[UR5+0x12c], gdesc[UR20] ;  /* 0x00012c14050079e7 */ /* 0x0009e20009100000 */
[----:B------:R4:W-:Y:S01]  /*1800*/  UTCOMMA.4X gdesc[UR8], gdesc[UR10], tmem[UR5], tmem[UR58], idesc[UR59], tmem[UR66], UP2 ;  /* 0x80423a0a080075ea */ /* 0x0009e20009000005 */
[----:B------:R-:W-:Y:S01]  /*1810*/  UMOV UR47, 0x40004040 ;  /* 0x40004040002f7882 */ /* 0x000fe20000000000 */
[----:B------:R-:W-:Y:S01]  /*1820*/  UMOV UR45, 0x40004040 ;  /* 0x40004040002d7882 */ /* 0x000fe20000000000 */
[----:B------:R-:W-:Y:S01]  /*1830*/  UMOV UR42, UR43 ;  /* 0x0000002b002a7c82 */ /* 0x000fe20008000000 */
[----:B-1----:R-:W-:Y:S01]  /*1840*/  MOV R2, UR49 ;  /* 0x0000003100027c02 */ /* 0x002fe20008000f00 */
[----:B------:R4:W-:Y:S01]  /*1850*/  UTCOMMA.4X gdesc[UR16], gdesc[UR18], tmem[UR5], tmem[UR56], idesc[UR57], tmem[UR64], UPT ;  /* 0x80403812100075ea */ /* 0x0009e2000b800005 */
[----:B------:R-:W-:Y:S01]  /*1860*/  UMOV UR43, 0x40004040 ;  /* 0x40004040002b7882 */ /* 0x000fe20000000000 */
[----:B------:R-:W-:Y:S01]  /*1870*/  UMOV UR41, 0x40004040 ;  /* 0x4000404000297882 */ /* 0x000fe20000000000 */
[----:B------:R4:W-:Y:S01]  /*1880*/  UTCOMMA.4X gdesc[UR44], gdesc[UR46], tmem[UR5], tmem[UR54], idesc[UR55], tmem[UR62], UPT ;  /* 0x803e362e2c0075ea */ /* 0x0009e2000b800005 */
[----:B------:R4:W-:Y:S01]  /*1890*/  UTCOMMA.4X gdesc[UR40], gdesc[UR42], tmem[UR5], tmem[UR52], idesc[UR53], tmem[UR60], UPT ;  /* 0x803c342a280075ea */ /* 0x0009e2000b800005 */
[----:B------:R4:W-:Y:S01]  /*18a0*/  UTCBAR [UR51], URZ ;  /* 0x000000ff330073e9 */ /* 0x0009e200080000ff */
[----:B------:R4:W5:Y:S01]  /*18b0*/  @!P0 SYNCS.PHASECHK.TRANS64.TRYWAIT P1, [UR48], R2 ;  /* 0x00000002ff0085a7 */ /* 0x0009620008021130 */
[----:B------:R-:W-:Y:S02]  /*18c0*/  UISETP.NE.AND UP0, UPT, UR4, 0x10, UPT ;  /* 0x000000100400788c */ /* 0x000fe4000bf05270 */
[----:B------:R-:W-:Y:S07]  /*18d0*/  UPLOP3.LUT UP2, UPT, UPT, UPT, UPT, 0x80, 0x8 ;  /* 0x000000000008789c */ /* 0x000fee0003f4f070 */
[----:B------:R-:W-:Y:S05]  /*18e0*/  BRA.U UP0, `(.L_x_15) ;  /* 0xfffffff900b87547 */ /* 0x000fea000b83ffff */
[----:B------:R1:W-:Y:S01]  /*18f0*/  UTCBAR [UR74], URZ ;  /* 0x000000ff4a0073e9 */ /* 0x0003e200080000ff */
[----:B------:R-:W-:Y:S01]  /*1900*/  UISETP.GE.AND UP0, UPT, UR72, 0x200, UPT ;  /* 0x000002004800788c */ /* 0x000fe2000bf06270 */
[----:B------:R-:W-:-:S08]  /*1910*/  LOP3.LUT R4, R4, 0x1, RZ, 0x3c, !PT ;  /* 0x0000000104047812 */ /* 0x000fd000078e3cff */
[----:B------:R-:W-:Y:S05]  /*1920*/  BRA.U !UP0, `(.L_x_16) ;  /* 0xfffffff908807547 */ /* 0x000fea000b83ffff */
.L_x_11:
[----:B------:R-:W1:Y:S02]  /*1930*/  S2R R3, SR_CgaCtaId ;  /* 0x0000000000037919 */ /* 0x000e640000008800 */
[----:B-1--45:R-:W-:-:S04]  /*1940*/  LOP3.LUT R2, R3, 0x1, RZ, 0xc0, !PT ;  /* 0x0000000103027812 */ /* 0x032fc800078ec0ff */
[----:B------:R-:W-:-:S13]  /*1950*/  ISETP.NE.U32.AND P0, PT, R2, 0x1, PT ;  /* 0x000000010200780c */ /* 0x000fda0003f05070 */
[----:B------:R-:W-:Y:S05]  /*1960*/  @!P0 BRA `(.L_x_10) ;  /* 0x0000000000148947 */ /* 0x000fea0003800000 */
[----:B------:R-:W-:Y:S01]  /*1970*/  MOV R2, 0x400 ;  /* 0x0000040000027802 */ /* 0x000fe20000000f00 */
[----:B------:R-:W-:-:S03]  /*1980*/  IMAD.U32 R6, R4, -0x80000000, RZ ;  /* 0x8000000004067824 */ /* 0x000fc600078e00ff */
[----:B------:R-:W-:-:S04]  /*1990*/  LEA R3, R3, R2, 0x18 ;  /* 0x0000000203037211 */ /* 0x000fc800078ec0ff */
[----:B------:R-:W1:Y:S02]  /*19a0*/  SYNCS.PHASECHK.TRANS64.TRYWAIT P0, [R3+URZ+0x38], R6 ;  /* 0x00003806030075a7 */ /* 0x000e6400080011ff */
[----:B-1----:R-:W-:Y:S05]  /*19b0*/  @!P0 BRA `(.L_x_17) ;  /* 0x00000030009c8947 */ /* 0x002fea0003800000 */
.L_x_10:
[----:B------:R-:W-:-:S13]  /*19c0*/  ISETP.GT.AND P0, PT, R5, 0x3, PT ;  /* 0x000000030500780c */ /* 0x000fda0003f04270 */
[----:B-1234-:R-:W-:Y:S05]  /*19d0*/  @P0 EXIT ;  /* 0x000000000000094d */ /* 0x01efea0003800000 */
[----:B------:R-:W-:Y:S05]  /*19e0*/  BRA.U !UP4, `(.L_x_18) ;  /* 0x000000010cb87547 */ /* 0x000fea000b800000 */
[----:B------:R-:W1:Y:S01]  /*19f0*/  S2UR UR6, SR_CgaCtaId ;  /* 0x00000000000679c3 */ /* 0x000e620000008800 */
[----:B------:R-:W-:Y:S01]  /*1a00*/  NOP ;  /* 0x0000000000007918 */ /* 0x000fe20000000000 */
[----:B------:R-:W-:Y:S02]  /*1a10*/  UMOV UR4, 0x40 ;  /* 0x0000004000047882 */ /* 0x000fe40000000000 */
[----:B-1----:R-:W-:-:S09]  /*1a20*/  ULEA UR4, UR6, UR4, 0x18 ;  /* 0x0000000406047291 */ /* 0x002fd2000f8ec0ff */
[----:B-----5:R-:W1:Y:S01]  /*1a30*/  LDS.U8 R2, [UR4] ;  /* 0x00000004ff027984 */ /* 0x020e620008000000 */
[----:B------:R-:W-:Y:S02]  /*1a40*/  UMOV UR4, 0x400 ;  /* 0x0000040000047882 */ /* 0x000fe40000000000 */
[----:B------:R-:W-:Y:S01]  /*1a50*/  ULEA UR5, UR6, UR4, 0x18 ;  /* 0x0000000406057291 */ /* 0x000fe2000f8ec0ff */
[----:B-1----:R-:W-:-:S13]  /*1a60*/  ISETP.NE.AND P0, PT, R2, RZ, PT ;  /* 0x000000ff0200720c */ /* 0x002fda0003f05270 */
[----:B------:R-:W-:Y:S05]  /*1a70*/  @P0 BRA `(.L_x_19) ;  /* 0x00000000007c0947 */ /* 0x000fea0003800000 */
[----:B------:R-:W-:-:S13]  /*1a80*/  ELECT P0, URZ, PT ;  /* 0x0000000000ff782f */ /* 0x000fda0003800000 */
[----:B------:R-:W-:Y:S05]  /*1a90*/  @!P0 BRA `(.L_x_20) ;  /* 0x0000000000848947 */ /* 0x000fea0003800000 */
[----:B------:R-:W-:Y:S01]  /*1aa0*/  UMOV UR4, 0x10 ;  /* 0x0000001000047882 */ /* 0x000fe20000000000 */
[----:B------:R-:W-:-:S04]  /*1ab0*/  IMAD.MOV.U32 R3, RZ, RZ, 0xffff ;  /* 0x0000ffffff037424 */ /* 0x000fc800078e00ff */
[----:B------:R-:W-:Y:S04]  /*1ac0*/  DEPBAR.LE SB1, 0x36 ;  /* 0x00009d800000791a */ /* 0x000fe80000000000 */
[----:B------:R-:W1:Y:S02]  /*1ad0*/  UTCATOMSWS.FIND_AND_SET.ALIGN UP0, UR4, UR4 ;  /* 0x00000004000475e3 */ /* 0x000e640008000800 */
[----:B-1----:R-:W-:Y:S01]  /*1ae0*/  PLOP3.LUT P0, PT, PT, PT, UP0, 0x80, 0x8 ;  /* 0x000000000008781c */ /* 0x002fe20003f0f008 */
[----:B------:R-:W-:-:S03]  /*1af0*/  IMAD.U32 R4, RZ, RZ, UR4 ;  /* 0x00000004ff047e24 */ /* 0x000fc6000f8e00ff */
[----:B------:R-:W-:-:S04]  /*1b00*/  SEL R2, RZ, 0xffffffff, !P0 ;  /* 0xffffffffff027807 */ /* 0x000fc80004000000 */
[----:B------:R-:W-:Y:S01]  /*1b10*/  ISETP.NE.AND P0, PT, R2, RZ, PT ;  /* 0x000000ff0200720c */ /* 0x000fe20003f05270 */
[----:B------:R-:W-:-:S12]  /*1b20*/  IMAD.MOV.U32 R2, RZ, RZ, 0x1 ;  /* 0x00000001ff027424 */ /* 0x000fd800078e00ff */
[----:B------:R-:W-:Y:S05]  /*1b30*/  @P0 BRA `(.L_x_21) ;  /* 0x0000000000240947 */ /* 0x000fea0003800000 */
.L_x_22:
[----:B------:R-:W-:Y:S05]  /*1b40*/  NANOSLEEP 0x64 ;  /* 0x000000640000795d */ /* 0x000fea0003800000 */
[----:B------:R-:W-:-:S05]  /*1b50*/  UMOV UR4, 0x10 ;  /* 0x0000001000047882 */ /* 0x000fca0000000000 */
[----:B------:R-:W-:Y:S04]  /*1b60*/  DEPBAR.LE SB1, 0x36 ;  /* 0x00009d800000791a */ /* 0x000fe80000000000 */
[----:B------:R-:W1:Y:S02]  /*1b70*/  UTCATOMSWS.FIND_AND_SET.ALIGN UP0, UR4, UR4 ;  /* 0x00000004000475e3 */ /* 0x000e640008000800 */
[----:B-1----:R-:W-:-:S04]  /*1b80*/  PLOP3.LUT P0, PT, PT, PT, UP0, 0x80, 0x8 ;  /* 0x000000000008781c */ /* 0x002fc80003f0f008 */
[----:B------:R-:W-:-:S04]  /*1b90*/  SEL R4, RZ, 0xffffffff, !P0 ;  /* 0xffffffffff047807 */ /* 0x000fc80004000000 */
[----:B------:R-:W-:Y:S01]  /*1ba0*/  ISETP.NE.AND P0, PT, R4, RZ, PT ;  /* 0x000000ff0400720c */ /* 0x000fe20003f05270 */
[----:B------:R-:W-:-:S12]  /*1bb0*/  IMAD.U32 R4, RZ, RZ, UR4 ;  /* 0x00000004ff047e24 */ /* 0x000fd8000f8e00ff */
[----:B------:R-:W-:Y:S05]  /*1bc0*/  @!P0 BRA `(.L_x_22) ;  /* 0xfffffffc00dc8947 */ /* 0x000fea000383ffff */
.L_x_21:
[C---:B------:R-:W-:Y:S01]  /*1bd0*/  VIADD R5, R4.reuse, 0x10 ;  /* 0x0000001004057836 */ /* 0x040fe20000000000 */
[----:B------:R-:W-:Y:S01]  /*1be0*/  UMOV UR4, 0x50 ;  /* 0x0000005000047882 */ /* 0x000fe20000000000 */
[----:B------:R-:W-:Y:S01]  /*1bf0*/  SHF.L.U32 R3, R3, R4, RZ ;  /* 0x0000000403037219 */ /* 0x000fe200000006ff */
[----:B------:R-:W-:Y:S01]  /*1c00*/  ULEA UR4, UR6, UR4, 0x18 ;  /* 0x0000000406047291 */ /* 0x000fe2000f8ec0ff */
[----:B------:R-:W-:Y:S01]  /*1c10*/  IMAD.SHL.U32 R4, R4, 0x20, RZ ;  /* 0x0000002004047824 */ /* 0x000fe200078e00ff */
[----:B------:R-:W-:-:S04]  /*1c20*/  SHF.L.U32 R2, R2, R5, RZ ;  /* 0x0000000502027219 */ /* 0x000fc800000006ff */
[----:B------:R-:W-:-:S05]  /*1c30*/  LOP3.LUT R2, R2, R3, RZ, 0xfc, !PT ;  /* 0x0000000302027212 */ /* 0x000fca00078efcff */
[----:B------:R1:W-:Y:S04]  /*1c40*/  ATOMS.OR RZ, [UR4], R2 ;  /* 0x00000002ffff798c */ /* 0x0003e8000b000004 */
[----:B------:R1:W-:Y:S01]  /*1c50*/  STS [UR5+0x48], R4 ;  /* 0x00004804ff007988 */ /* 0x0003e20008000805 */
[----:B------:R-:W-:Y:S05]  /*1c60*/  BRA `(.L_x_20) ;  /* 0x0000000000107947 */ /* 0x000fea0003800000 */
.L_x_19:
[----:B------:R-:W-:-:S05]  /*1c70*/  MOV R2, 0xffffffff ;  /* 0xffffffff00027802 */ /* 0x000fca0000000f00 */
[----:B------:R1:W-:Y:S02]  /*1c80*/  STS [UR5+0x48], R2 ;  /* 0x00004802ff007988 */ /* 0x0003e40008000805 */
[----:B-1----:R-:W-:Y:S02]  /*1c90*/  MOV R2, 0x1cb0 ;  /* 0x00001cb000027802 */ /* 0x002fe40000000f00 */
[----:B------:R-:W-:Y:S05]  /*1ca0*/  CALL.REL.NOINC `($__internal_1_$__cuda_sm10x_tcgen05_guardrail_trap_phase_invalid_during_alloc) ;  /* 0x00000030001c7944 */ /* 0x000fea0003c00000 */
.L_x_20:
[----:B------:R-:W-:Y:S05]  /*1cb0*/  WARPSYNC.ALL ;  /* 0x0000000000007948 */ /* 0x000fea0003800000 */
[----:B------:R-:W-:Y:S01]  /*1cc0*/  NOP ;  /* 0x0000000000007918 */ /* 0x000fe20000000000 */
.L_x_18:
[----:B------:R-:W2:Y:S08]  /*1cd0*/  S2UR UR4, SR_CgaCtaId ;  /* 0x00000000000479c3 */ /* 0x000eb00000008800 */
[----:B------:R-:W-:Y:S06]  /*1ce0*/  BAR.SYNC.DEFER_BLOCKING 0x3, 0xa0 ;  /* 0x00c2800000007b1d */ /* 0x000fec0000010000 */
[----:B------:R-:W-:-:S02]  /*1cf0*/  UMOV UR5, 0x400 ;  /* 0x0000040000057882 */ /* 0x000fc40000000000 */
[----:B------:R-:W3:Y:S01]  /*1d00*/  S2UR UR49, SR_CTAID.Z ;  /* 0x00000000003179c3 */ /* 0x000ee20000002700 */
[----:B--2---:R-:W-:-:S06]  /*1d10*/  ULEA UR4, UR4, UR5, 0x18 ;  /* 0x0000000504047291 */ /* 0x004fcc000f8ec0ff */
[----:B------:R-:W-:Y:S01]  /*1d20*/  MOV R3, UR4 ;  /* 0x0000000400037c02 */ /* 0x000fe20008000f00 */
[----:B---3--:R-:W-:-:S04]  /*1d30*/  UISETP.GT.U32.AND UP0, UPT, UR49, 0x1ff, UPT ;  /* 0x000001ff3100788c */ /* 0x008fc8000bf04070 */
[----:B------:R2:W3:Y:S05]  /*1d40*/  LDS R44, [R3+0x48] ;  /* 0x00004800032c7984 */ /* 0x0004ea0000000800 */
[----:B------:R-:W-:Y:S05]  /*1d50*/  BRA.U UP0, `(.L_x_23) ;  /* 0x0000002900887547 */ /* 0x000fea000b800000 */
[----:B------:R-:W4:Y:S01]  /*1d60*/  LDCU.64 UR6, c[0x0][0x648] ;  /* 0x0000c900ff0677ac */ /* 0x000f220008000a00 */
[----:B------:R-:W-:Y:S01]  /*1d70*/  IMAD.SHL.U32 R5, R0, 0x40, RZ ;  /* 0x0000004000057824 */ /* 0x000fe200078e00ff */
[----:B-1---5:R-:W-:Y:S01]  /*1d80*/  SHF.R.U32.HI R2, RZ, 0x5, R0 ;  /* 0x00000005ff027819 */ /* 0x022fe20000011600 */
[----:B------:R-:W1:Y:S01]  /*1d90*/  S2UR UR50, SR_CgaCtaId ;  /* 0x00000000003279c3 */ /* 0x000e620000008800 */
[----:B------:R-:W5:Y:S01]  /*1da0*/  LDCU.U8 UR9, c[0x0][0x650] ;  /* 0x0000ca00ff0977ac */ /* 0x000f620008000000 */
[----:B------:R-:W2:Y:S01]  /*1db0*/  S2R R37, SR_LANEID ;  /* 0x0000000000257919 */ /* 0x000ea20000000000 */
[----:B------:R-:W-:Y:S01]  /*1dc0*/  LOP3.LUT R5, R5, 0x7c0, RZ, 0xc0, !PT ;  /* 0x000007c005057812 */ /* 0x000fe200078ec0ff */
[----:B------:R-:W-:Y:S01]  /*1dd0*/  BSSY B1, `(.L_x_23) ;  /* 0x000029a000017945 */ /* 0x000fe20003800000 */
[----:B------:R-:W3:Y:S01]  /*1de0*/  LDCU.U8 UR8, c[0x0][0x651] ;  /* 0x0000ca20ff0877ac */ /* 0x000ee20008000000 */
[----:B------:R-:W-:Y:S02]  /*1df0*/  IMAD.U32 R43, RZ, RZ, UR49 ;  /* 0x00000031ff2b7e24 */ /* 0x000fe4000f8e00ff */
[----:B------:R-:W-:Y:S01]  /*1e00*/  IMAD R0, R2, 0x800, R5 ;  /* 0x0000080002007824 */ /* 0x000fe200078e0205 */
[----:B------:R-:W1:Y:S01]  /*1e10*/  LDCU UR70, c[0x0][0x654] ;  /* 0x0000ca80ff4677ac */ /* 0x000e620008000800 */
[----:B------:R-:W1:Y:S01]  /*1e20*/  S2UR UR68, SR_CgaCtaId ;  /* 0x00000000004479c3 */ /* 0x000e620000008800 */
[----:B------:R-:W-:Y:S01]  /*1e30*/  IMAD.MOV.U32 R36, RZ, RZ, RZ ;  /* 0x000000ffff247224 */ /* 0x000fe200078e00ff */
[----:B------:R-:W1:Y:S01]  /*1e40*/  LDCU.64 UR40, c[0x0][0x348] ;  /* 0x00006900ff2877ac */ /* 0x000e620008000a00 */
[----:B------:R-:W-:-:S02]  /*1e50*/  IMAD.IADD R5, R3, 0x1, R0 ;  /* 0x0000000103057824 */ /* 0x000fc400078e0200 */
[----:B------:R-:W-:Y:S01]  /*1e60*/  IMAD R42, R2, 0x4, R3 ;  /* 0x00000004022a7824 */ /* 0x000fe200078e0203 */
[----:B----4-:R-:W-:Y:S02]  /*1e70*/  UIMAD.WIDE.U32 UR4, UR49, UR7, URZ ;  /* 0x00000007310472a5 */ /* 0x010fe4000f8e00ff */
[----:B------:R-:W4:Y:S01]  /*1e80*/  S2UR UR66, SR_CgaCtaId ;  /* 0x00000000004279c3 */ /* 0x000f220000008800 */
[----:B------:R-:W2:Y:S01]  /*1e90*/  LDCU UR7, c[0x0][0x658] ;  /* 0x0000cb00ff0777ac */ /* 0x000ea20008000800 */
[C---:B------:R-:W-:Y:S02]  /*1ea0*/  VIADD R0, R5.reuse, 0x430 ;  /* 0x0000043005007836 */ /* 0x040fe40000000000 */
[C---:B------:R-:W-:Y:S01]  /*1eb0*/  VIADD R7, R5.reuse, 0x420 ;  /* 0x0000042005077836 */ /* 0x040fe20000000000 */
[----:B------:R-:W-:Y:S02]  /*1ec0*/  UIADD3 UR4, UPT, UPT, -UR5, UR49, URZ ;  /* 0x0000003105047290 */ /* 0x000fe4000fffe1ff */
[----:B------:R-:W-:Y:S01]  /*1ed0*/  SHF.R.U32.HI R41, RZ, 0x3, R0 ;  /* 0x00000003ff297819 */ /* 0x000fe20000011600 */
[----:B------:R-:W2:Y:S01]  /*1ee0*/  S2UR UR64, SR_CgaCtaId ;  /* 0x00000000004079c3 */ /* 0x000ea20000008800 */
[----:B-----5:R-:W-:Y:S01]  /*1ef0*/  USHF.R.U32.HI UR4, URZ, UR9, UR4 ;  /* 0x00000009ff047299 */ /* 0x020fe20008011604 */
[----:B------:R-:W-:Y:S01]  /*1f00*/  SHF.R.U32.HI R40, RZ, 0x3, R7 ;  /* 0x00000003ff287819 */ /* 0x000fe20000011607 */
[----:B------:R-:W5:Y:S01]  /*1f10*/  LDCU UR9, c[0x0][0x374] ;  /* 0x00006e80ff0977ac */ /* 0x000f620008000800 */
[----:B------:R-:W-:Y:S01]  /*1f20*/  LOP3.LUT R41, R0, 0x30, R41, 0x78, !PT ;  /* 0x0000003000297812 */ /* 0x000fe200078e7829 */
[C---:B------:R-:W-:Y:S01]  /*1f30*/  VIADD R0, R5.reuse, 0x410 ;  /* 0x0000041005007836 */ /* 0x040fe20000000000 */
[----:B------:R-:W-:Y:S01]  /*1f40*/  IADD3 R5, PT, PT, R5, 0x400, RZ ;  /* 0x0000040005057810 */ /* 0x000fe20007ffe0ff */
[----:B------:R-:W-:Y:S01]  /*1f50*/  UIADD3 UR4, UPT, UPT, UR5, UR4, URZ ;  /* 0x0000000405047290 */ /* 0x000fe2000fffe0ff */
[----:B------:R-:W4:Y:S01]  /*1f60*/  S2UR UR62, SR_CgaCtaId ;  /* 0x00000000003e79c3 */ /* 0x000f220000008800 */
[----:B------:R-:W-:Y:S01]  /*1f70*/  UMOV UR51, 0x400 ;  /* 0x0000040000337882 */ /* 0x000fe20000000000 */
[----:B-1----:R-:W-:Y:S01]  /*1f80*/  UIADD3 UR22, UP2, UPT, UR40, 0x240, URZ ;  /* 0x0000024028167890 */ /* 0x002fe2000ff5e0ff */
[----:B------:R-:W-:Y:S01]  /*1f90*/  SHF.R.U32.HI R39, RZ, 0x3, R0 ;  /* 0x00000003ff277819 */ /* 0x000fe20000011600 */
[----:B---3--:R-:W-:Y:S01]  /*1fa0*/  USHF.R.U32.HI UR4, URZ, UR8, UR4 ;  /* 0x00000008ff047299 */ /* 0x008fe20008011604 */
[----:B------:R-:W-:Y:S01]  /*1fb0*/  SHF.R.U32.HI R38, RZ, 0x3, R5 ;  /* 0x00000003ff267819 */ /* 0x000fe20000011605 */
[----:B------:R-:W1:Y:S01]  /*1fc0*/  LDCU.U8 UR8, c[0x0][0x65c] ;  /* 0x0000cb80ff0877ac */ /* 0x000e620008000000 */
[----:B------:R-:W-:Y:S01]  /*1fd0*/  LOP3.LUT R39, R0, 0x30, R39, 0x78, !PT ;  /* 0x0000003000277812 */ /* 0x000fe200078e7827 */
[----:B------:R-:W3:Y:S01]  /*1fe0*/  S2UR UR60, SR_CgaCtaId ;  /* 0x00000000003c79c3 */ /* 0x000ee20000008800 */
[----:B------:R-:W-:Y:S01]  /*1ff0*/  LOP3.LUT R40, R7, 0x30, R40, 0x78, !PT ;  /* 0x0000003007287812 */ /* 0x000fe200078e7828 */
[----:B------:R-:W-:Y:S01]  /*2000*/  UIADD3 UR4, UPT, UPT, -UR4, URZ, URZ ;  /* 0x000000ff04047290 */ /* 0x000fe2000fffe1ff */
[----:B------:R-:W-:Y:S01]  /*2010*/  LOP3.LUT R38, R5, 0x30, R38, 0x78, !PT ;  /* 0x0000003005267812 */ /* 0x000fe200078e7826 */
[----:B------:R-:W-:-:S02]  /*2020*/  UIADD3 UR20, UP1, UPT, UR40, 0x240, URZ ;  /* 0x0000024028147890 */ /* 0x000fc4000ff3e0ff */
[----:B------:R-:W-:Y:S02]  /*2030*/  UIMAD UR35, UR4, UR6, UR49 ;  /* 0x00000006042372a4 */ /* 0x000fe4000f8e0231 */
[----:B------:R-:W3:Y:S01]  /*2040*/  S2UR UR58, SR_CgaCtaId ;  /* 0x00000000003a79c3 */ /* 0x000ee20000008800 */
[----:B------:R-:W-:Y:S02]  /*2050*/  ULEA UR39, UR50, UR51, 0x18 ;  /* 0x0000003332277291 */ /* 0x000fe4000f8ec0ff */
[----:B--2---:R-:W-:Y:S01]  /*2060*/  UIMAD.WIDE.U32 UR4, UR35, UR7, URZ ;  /* 0x00000007230472a5 */ /* 0x004fe2000f8e00ff */
[----:B------:R-:W2:Y:S03]  /*2070*/  LDCU.64 UR6, c[0x0][0x660] ;  /* 0x0000cc00ff0677ac */ /* 0x000ea60008000a00 */
[----:B------:R-:W-:Y:S01]  /*2080*/  MOV R0, UR39 ;  /* 0x0000002700007c02 */ /* 0x000fe20008000f00 */
[----:B------:R-:W3:Y:S01]  /*2090*/  S2UR UR56, SR_CgaCtaId ;  /* 0x00000000003879c3 */ /* 0x000ee20000008800 */
[----:B------:R-:W-:-:S02]  /*20a0*/  UIADD3 UR4, UPT, UPT, UR35, -UR5, URZ ;  /* 0x8000000523047290 */ /* 0x000fc4000fffe0ff */
[----:B------:R-:W-:Y:S02]  /*20b0*/  UP2UR UR48, UPR, URZ, 0x4 ;  /* 0x00000004ff307883 */ /* 0x000fe40008000000 */
[----:B-1----:R-:W-:Y:S02]  /*20c0*/  USHF.R.U32.HI UR4, URZ, UR8, UR4 ;  /* 0x00000008ff047299 */ /* 0x002fe40008011604 */
[----:B------:R-:W-:Y:S01]  /*20d0*/  UP2UR UR47, UPR, URZ, 0x2 ;  /* 0x00000002ff2f7883 */ /* 0x000fe20008000000 */
[----:B------:R-:W1:Y:S01]  /*20e0*/  S2UR UR54, SR_CgaCtaId ;  /* 0x00000000003679c3 */ /* 0x000e620000008800 */
[----:B------:R-:W-:Y:S02]  /*20f0*/  UIADD3 UR4, UPT, UPT, UR5, UR4, URZ ;  /* 0x0000000405047290 */ /* 0x000fe4000fffe0ff */
[----:B------:R-:W-:Y:S02]  /*2100*/  UIADD3.X UR23, UPT, UPT, URZ, UR41, URZ, UP2, !UPT ;  /* 0x00000029ff177290 */ /* 0x000fe400097fe4ff */
[----:B------:R-:W-:-:S02]  /*2110*/  USHF.R.U32.HI UR8, URZ, UR75, UR4 ;  /* 0x0000004bff087299 */ /* 0x000fc40008011604 */
[----:B------:R-:W-:Y:S01]  /*2120*/  UIADD3.X UR21, UPT, UPT, URZ, UR41, URZ, UP1, !UPT ;  /* 0x00000029ff157290 */ /* 0x000fe20008ffe4ff */
[----:B------:R-:W1:Y:S01]  /*2130*/  S2UR UR52, SR_CgaCtaId ;  /* 0x00000000003479c3 */ /* 0x000e620000008800 */
[----:B--2---:R-:W-:Y:S01]  /*2140*/  UIMAD.WIDE.U32 UR4, UR8, UR7, URZ ;  /* 0x00000007080472a5 */ /* 0x004fe2000f8e00ff */
[----:B------:R-:W-:Y:S01]  /*2150*/  R2UR UR7, R44 ;  /* 0x000000002c0772ca */ /* 0x000fe200000e0000 */
[----:B------:R-:W-:Y:S02]  /*2160*/  UIADD3 UR18, UP0, UPT, UR40, 0x240, URZ ;  /* 0x0000024028127890 */ /* 0x000fe4000ff1e0ff */
[----:B------:R-:W-:Y:S02]  /*2170*/  UIADD3 UR4, UPT, UPT, UR8, -UR5, URZ ;  /* 0x8000000508047290 */ /* 0x000fe4000fffe0ff */
[----:B------:R-:W-:Y:S02]  /*2180*/  UIADD3 UR16, UP6, UPT, UR40, 0x240, URZ ;  /* 0x0000024028107890 */ /* 0x000fe4000ffde0ff */
[----:B------:R-:W-:-:S02]  /*2190*/  USHF.R.U32.HI UR4, URZ, UR77, UR4 ;  /* 0x0000004dff047299 */ /* 0x000fc40008011604 */
[----:B------:R-:W-:Y:S02]  /*21a0*/  UIADD3 UR14, UP5, UPT, UR40, 0x240, URZ ;  /* 0x00000240280e7890 */ /* 0x000fe4000ffbe0ff */
[----:B------:R-:W-:Y:S01]  /*21b0*/  UIADD3 UR4, UPT, UPT, UR5, UR4, URZ ;  /* 0x0000000405047290 */ /* 0x000fe2000fffe0ff */
[----:B------:R-:W5:Y:S03]  /*21c0*/  LDCU UR5, c[0x0][0x370] ;  /* 0x00006e00ff0577ac */ /* 0x000f660008000800 */
[----:B------:R-:W-:Y:S02]  /*21d0*/  USHF.R.U32.HI UR4, URZ, UR76, UR4 ;  /* 0x0000004cff047299 */ /* 0x000fe40008011604 */
[----:B------:R-:W-:Y:S02]  /*21e0*/  UIADD3 UR12, UP3, UPT, UR40, 0x240, URZ ;  /* 0x00000240280c7890 */ /* 0x000fe4000ff7e0ff */
[----:B------:R-:W-:-:S02]  /*21f0*/  UIADD3 UR4, UPT, UPT, -UR4, URZ, URZ ;  /* 0x000000ff04047290 */ /* 0x000fc4000fffe1ff */
[----:B------:R-:W-:Y:S02]  /*2200*/  UIADD3 UR10, UP2, UPT, UR40, 0x240, URZ ;  /* 0x00000240280a7890 */ /* 0x000fe4000ff5e0ff */
[----:B------:R-:W-:Y:S01]  /*2210*/  UIMAD UR38, UR4, UR6, UR8 ;  /* 0x00000006042672a4 */ /* 0x000fe2000f8e0208 */
[----:B------:R-:W-:Y:S02]  /*2220*/  UMOV UR69, 0x400 ;  /* 0x0000040000457882 */ /* 0x000fe40000000000 */
[----:B------:R-:W-:Y:S01]  /*2230*/  R2UR UR4, R2 ;  /* 0x00000000020472ca */ /* 0x000fe200000e0000 */
[----:B------:R-:W-:Y:S01]  /*2240*/  UMOV UR67, 0x400 ;  /* 0x0000040000437882 */ /* 0x000fe20000000000 */
[----:B------:R-:W-:Y:S01]  /*2250*/  UMOV UR65, 0x400 ;  /* 0x0000040000417882 */ /* 0x000fe20000000000 */
[----:B-----5:R-:W-:Y:S01]  /*2260*/  UIMAD UR6, UR9, UR5, URZ ;  /* 0x00000005090672a4 */ /* 0x020fe2000f8e02ff */
[----:B------:R-:W-:Y:S01]  /*2270*/  IMAD.U32 R45, RZ, RZ, UR38 ;  /* 0x00000026ff2d7e24 */ /* 0x000fe2000f8e00ff */
[----:B------:R-:W2:Y:S01]  /*2280*/  LDCU UR5, c[0x0][0x378] ;  /* 0x00006f00ff0577ac */ /* 0x000ea20008000800 */
[----:B------:R-:W-:Y:S01]  /*2290*/  UMOV UR63, 0x400 ;  /* 0x00000400003f7882 */ /* 0x000fe20000000000 */
[----:B------:R-:W-:Y:S01]  /*22a0*/  UMOV UR61, 0x400 ;  /* 0x00000400003d7882 */ /* 0x000fe20000000000 */
[----:B------:R-:W-:Y:S01]  /*22b0*/  UMOV UR59, 0x400 ;  /* 0x00000400003b7882 */ /* 0x000fe20000000000 */
[----:B------:R-:W-:-:S04]  /*22c0*/  UMOV UR57, 0x400 ;  /* 0x0000040000397882 */ /* 0x000fc80000000000 */
[----:B------:R-:W-:Y:S02]  /*22d0*/  ULEA UR7, UR4, UR7, 0x15 ;  /* 0x0000000704077291 */ /* 0x000fe4000f8ea8ff */
[----:B------:R-:W-:Y:S02]  /*22e0*/  UIADD3 UR4, UPT, UPT, -UR8, URZ, URZ ;  /* 0x000000ff08047290 */ /* 0x000fe4000fffe1ff */
[----:B------:R-:W-:Y:S02]  /*22f0*/  UIADD3 UR8, UP1, UPT, UR40, 0x240, URZ ;  /* 0x0000024028087890 */ /* 0x000fe4000ff3e0ff */
[----:B------:R-:W-:Y:S01]  /*2300*/  UIMAD UR4, UR4, UR70, UR35 ;  /* 0x00000046040472a4 */ /* 0x000fe2000f8e0223 */
[----:B------:R-:W-:Y:S01]  /*2310*/  UMOV UR55, 0x400 ;  /* 0x0000040000377882 */ /* 0x000fe20000000000 */
[----:B------:R-:W-:Y:S01]  /*2320*/  UMOV UR53, 0x400 ;  /* 0x0000040000357882 */ /* 0x000fe20000000000 */
[----:B------:R-:W5:Y:S03]  /*2330*/  LDCU.64 UR42, c[0x0][0x358] ;  /* 0x00006b00ff2a77ac */ /* 0x000f660008000a00 */
[----:B------:R-:W-:Y:S01]  /*2340*/  IMAD.U32 R46, RZ, RZ, UR4 ;  /* 0x00000004ff2e7e24 */ /* 0x000fe2000f8e00ff */
[----:B------:R-:W1:Y:S01]  /*2350*/  LDCU UR45, c[0x0][0x658] ;  /* 0x0000cb00ff2d77ac */ /* 0x000e620008000800 */
[----:B------:R-:W1:Y:S01]  /*2360*/  LDCU UR44, c[0x0][0x654] ;  /* 0x0000ca80ff2c77ac */ /* 0x000e620008000800 */
[----:B------:R-:W1:Y:S01]  /*2370*/  LDCU.64 UR24, c[0x0][0x648] ;  /* 0x0000c900ff1877ac */ /* 0x000e620008000a00 */
[----:B------:R-:W2:Y:S01]  /*2380*/  LDCU.64 UR36, c[0x0][0x660] ;  /* 0x0000cc00ff2477ac */ /* 0x000ea20008000a00 */
[----:B------:R-:W-:-:S02]  /*2390*/  ULEA UR34, UR68, UR69, 0x18 ;  /* 0x0000004544227291 */ /* 0x000fc4000f8ec0ff */
[----:B----4-:R-:W-:Y:S02]  /*23a0*/  ULEA UR33, UR66, UR67, 0x18 ;  /* 0x0000004342217291 */ /* 0x010fe4000f8ec0ff */
[----:B------:R-:W-:Y:S02]  /*23b0*/  ULEA UR32, UR64, UR65, 0x18 ;  /* 0x0000004140207291 */ /* 0x000fe4000f8ec0ff */
[----:B------:R-:W-:Y:S02]  /*23c0*/  ULEA UR31, UR62, UR63, 0x18 ;  /* 0x0000003f3e1f7291 */ /* 0x000fe4000f8ec0ff */
[----:B------:R-:W-:Y:S02]  /*23d0*/  UP2UR UR46, UPR, URZ, 0x1 ;  /* 0x00000001ff2e7883 */ /* 0x000fe40008000000 */
[----:B---3--:R-:W-:Y:S02]  /*23e0*/  ULEA UR30, UR60, UR61, 0x18 ;  /* 0x0000003d3c1e7291 */ /* 0x008fe4000f8ec0ff */
[----:B------:R-:W-:-:S02]  /*23f0*/  ULEA UR29, UR58, UR59, 0x18 ;  /* 0x0000003b3a1d7291 */ /* 0x000fc4000f8ec0ff */
[----:B------:R-:W-:Y:S02]  /*2400*/  ULEA UR28, UR56, UR57, 0x18 ;  /* 0x00000039381c7291 */ /* 0x000fe4000f8ec0ff */
[----:B-1----:R-:W-:Y:S02]  /*2410*/  ULEA UR27, UR54, UR55, 0x18 ;  /* 0x00000037361b7291 */ /* 0x002fe4000f8ec0ff */
[----:B------:R-:W-:Y:S02]  /*2420*/  ULEA UR26, UR52, UR53, 0x18 ;  /* 0x00000035341a7291 */ /* 0x000fe4000f8ec0ff */
[----:B------:R-:W-:Y:S02]  /*2430*/  UIADD3.X UR19, UPT, UPT, URZ, UR41, URZ, UP0, !UPT ;  /* 0x00000029ff137290 */ /* 0x000fe400087fe4ff */
[----:B------:R-:W-:Y:S02]  /*2440*/  UIADD3.X UR17, UPT, UPT, URZ, UR41, URZ, UP6, !UPT ;  /* 0x00000029ff117290 */ /* 0x000fe4000b7fe4ff */
[----:B------:R-:W-:-:S02]  /*2450*/  UIADD3.X UR15, UPT, UPT, URZ, UR41, URZ, UP5, !UPT ;  /* 0x00000029ff0f7290 */ /* 0x000fc4000affe4ff */
[----:B------:R-:W-:Y:S02]  /*2460*/  UIADD3.X UR13, UPT, UPT, URZ, UR41, URZ, UP3, !UPT ;  /* 0x00000029ff0d7290 */ /* 0x000fe40009ffe4ff */
[----:B------:R-:W-:Y:S02]  /*2470*/  UIADD3.X UR11, UPT, UPT, URZ, UR41, URZ, UP2, !UPT ;  /* 0x00000029ff0b7290 */ /* 0x000fe400097fe4ff */
[----:B------:R-:W-:Y:S02]  /*2480*/  UIADD3.X UR9, UPT, UPT, URZ, UR41, URZ, UP1, !UPT ;  /* 0x00000029ff097290 */ /* 0x000fe40008ffe4ff */
[----:B--2--5:R-:W-:-:S12]  /*2490*/  UIMAD UR35, UR6, UR5, URZ ;  /* 0x00000005062372a4 */ /* 0x024fd8000f8e02ff */
.L_x_44:
[----:B------:R-:W-:Y:S01]  /*24a0*/  SHF.L.U32 R4, R36, 0x1f, RZ ;  /* 0x0000001f24047819 */ /* 0x000fe200000006ff */
[----:B------:R-:W-:Y:S03]  /*24b0*/  BSSY B0, `(.L_x_24) ;  /* 0x0000003000007945 */ /* 0x000fe60003800000 */
[----:B-1----:R-:W1:Y:S02]  /*24c0*/  SYNCS.PHASECHK.TRANS64.TRYWAIT P0, [R3+URZ+0x30], R4 ;  /* 0x00003004030075a7 */ /* 0x002e6400080011ff */
[----:B-1-3--:R-:W-:Y:S05]  /*24d0*/  @!P0 BRA `(.L_x_25) ;  /* 0x0000002400ec8947 */ /* 0x00afea0003800000 */
.L_x_56:
[----:B------:R-:W-:Y:S05]  /*24e0*/  BSYNC B0 ;  /* 0x0000000000007941 */ /* 0x000fea0003800000 */
.L_x_24:
[----:B-1----:R-:W1:Y:S01]  /*24f0*/  LDTM.x32 R4, tmem[UR7] ;  /* 0x00000007000479ee */ /* 0x002e6200082c0000 */
[----:B------:R-:W-:Y:S02]  /*2500*/  IMAD.SHL.U32 R46, R46, 0x80, RZ ;  /* 0x000000802e2e7824 */ /* 0x000fe400078e00ff */
[----:B------:R-:W-:Y:S01]  /*2510*/  IMAD.SHL.U32 R45, R45, 0x100, RZ ;  /* 0x000001002d2d7824 */ /* 0x000fe200078e00ff */
[----:B-1----:R-:W-:Y:S02]  /*2520*/  FMNMX.NAN R60, |R15|, |R31|, !PT ;  /* 0x4000001f0f3c7209 */ /* 0x002fe40007820200 */
[----:B------:R-:W-:Y:S02]  /*2530*/  FMNMX.NAN R52, |R19|, |R35|, !PT ;  /* 0x4000002313347209 */ /* 0x000fe40007820200 */
[C---:B------:R-:W-:Y:S02]  /*2540*/  F2FP.BF16.F32.PACK_AB R49, R7.reuse, R6 ;  /* 0x000000060731723e */ /* 0x040fe400000010ff */
[----:B------:R-:W-:-:S02]  /*2550*/  FMNMX3.NAN R60, |R7|, |R23|, R60, !PT ;  /* 0x40000017073c7276 */ /* 0x000fc4000782023c */
[----:B------:R-:W-:Y:S02]  /*2560*/  F2FP.BF16.F32.PACK_AB R51, R11, R10 ;  /* 0x0000000a0b33723e */ /* 0x000fe400000010ff */
[----:B------:R-:W-:Y:S02]  /*2570*/  F2FP.BF16.F32.PACK_AB R50, R9, R8 ;  /* 0x000000080932723e */ /* 0x000fe400000010ff */
[----:B------:R-:W-:Y:S02]  /*2580*/  F2FP.BF16.F32.PACK_AB R48, R5, R4 ;  /* 0x000000040530723e */ /* 0x000fe400000010ff */
[----:B------:R-:W-:Y:S02]  /*2590*/  FMNMX.NAN R7, |R14|, |R30|, !PT ;  /* 0x4000001e0e077209 */ /* 0x000fe40007820200 */
[----:B------:R-:W-:Y:S01]  /*25a0*/  F2FP.BF16.F32.PACK_AB R57, R15, R14 ;  /* 0x0000000e0f39723e */ /* 0x000fe200000010ff */
[----:B------:R1:W-:Y:S01]  /*25b0*/  STS.128 [R38], R48 ;  /* 0x0000003026007388 */ /* 0x0003e20000000c00 */
[----:B------:R-:W-:-:S02]  /*25c0*/  FMNMX.NAN R47, |R18|, |R34|, !PT ;  /* 0x40000022122f7209 */ /* 0x000fc40007820200 */
[----:B------:R-:W-:Y:S02]  /*25d0*/  F2FP.BF16.F32.PACK_AB R55, R35, R34 ;  /* 0x000000222337723e */ /* 0x000fe400000010ff */
[----:B------:R-:W-:Y:S02]  /*25e0*/  F2FP.BF16.F32.PACK_AB R59, R19, R18 ;  /* 0x00000012133b723e */ /* 0x000fe400000010ff */
[----:B------:R-:W-:Y:S02]  /*25f0*/  FMNMX.NAN R14, |R17|, |R33|, !PT ;  /* 0x40000021110e7209 */ /* 0x000fe40007820200 */
[-C--:B------:R-:W-:Y:S02]  /*2600*/  F2FP.BF16.F32.PACK_AB R54, R33, R32.reuse ;  /* 0x000000202136723e */ /* 0x080fe400000010ff */
[----:B------:R-:W-:Y:S02]  /*2610*/  FMNMX.NAN R15, |R16|, |R32|, !PT ;  /* 0x40000020100f7209 */ /* 0x000fe40007820200 */
[----:B------:R-:W-:-:S02]  /*2620*/  F2FP.BF16.F32.PACK_AB R58, R17, R16 ;  /* 0x00000010113a723e */ /* 0x000fc400000010ff */
[----:B------:R-:W-:Y:S02]  /*2630*/  F2FP.BF16.F32.PACK_AB R56, R13, R12 ;  /* 0x0000000c0d38723e */ /* 0x000fe400000010ff */
[----:B------:R-:W-:Y:S02]  /*2640*/  FMNMX3.NAN R11, |R11|, |R27|, R52, !PT ;  /* 0x4000001b0b0b7276 */ /* 0x000fe40007820234 */
[----:B------:R-:W-:Y:S01]  /*2650*/  F2FP.BF16.F32.PACK_AB R35, R27, R26 ;  /* 0x0000001a1b23723e */ /* 0x000fe200000010ff */
[----:B------:R1:W-:Y:S01]  /*2660*/  STS.128 [R39], R56 ;  /* 0x0000003827007388 */ /* 0x0003e20000000c00 */
[----:B------:R-:W-:Y:S02]  /*2670*/  F2FP.BF16.F32.PACK_AB R33, R23, R22 ;  /* 0x000000161721723e */ /* 0x000fe400000010ff */
[----:B------:R-:W-:Y:S02]  /*2680*/  F2FP.BF16.F32.PACK_AB R34, R25, R24 ;  /* 0x000000181922723e */ /* 0x000fe400000010ff */
[----:B------:R-:W-:-:S02]  /*2690*/  F2FP.BF16.F32.PACK_AB R32, R21, R20 ;  /* 0x000000141520723e */ /* 0x000fc400000010ff */
[----:B------:R-:W-:Y:S02]  /*26a0*/  F2FP.BF16.F32.PACK_AB R53, R31, R30 ;  /* 0x0000001e1f35723e */ /* 0x000fe400000010ff */
[----:B------:R-:W-:Y:S01]  /*26b0*/  F2FP.BF16.F32.PACK_AB R52, R29, R28 ;  /* 0x0000001c1d34723e */ /* 0x000fe200000010ff */
[----:B------:R1:W-:Y:S01]  /*26c0*/  STS.128 [R40], R32 ;  /* 0x0000002028007388 */ /* 0x0003e20000000c00 */
[----:B------:R-:W-:Y:S02]  /*26d0*/  FMNMX.NAN R16, |R13|, |R29|, !PT ;  /* 0x4000001d0d107209 */ /* 0x000fe40007820200 */
[----:B------:R-:W-:Y:S01]  /*26e0*/  FMNMX3.NAN R10, |R10|, |R26|, R47, !PT ;  /* 0x4000001a0a0a7276 */ /* 0x000fe2000782022f */
[----:B------:R1:W-:Y:S01]  /*26f0*/  STS.128 [R41], R52 ;  /* 0x0000003429007388 */ /* 0x0003e20000000c00 */
[----:B------:R-:W-:Y:S02]  /*2700*/  FMNMX.NAN R13, |R12|, |R28|, !PT ;  /* 0x4000001c0c0d7209 */ /* 0x000fe40007820200 */
[----:B------:R-:W-:Y:S01]  /*2710*/  FMNMX3.NAN R7, |R6|, |R22|, R7, !PT ;  /* 0x4000001606077276 */ /* 0x000fe20007820207 */
[----:B------:R2:W-:Y:S06]  /*2720*/  MEMBAR.ALL.CTA ;  /* 0x0000000000007992 */ /* 0x0005ec0000008000 */
[----:B--2---:R-:W2:Y:S01]  /*2730*/  FENCE.VIEW.ASYNC.S ;  /* 0x00000000000073c6 */ /* 0x004ea20000000000 */
[----:B------:R-:W-:-:S02]  /*2740*/  FMNMX3.NAN R14, |R9|, |R25|, R14, !PT ;  /* 0x40000019090e7276 */ /* 0x000fc4000782020e */
[----:B------:R-:W-:Y:S02]  /*2750*/  FMNMX3.NAN R15, |R8|, |R24|, R15, !PT ;  /* 0x40000018080f7276 */ /* 0x000fe4000782020f */
[----:B------:R-:W-:Y:S02]  /*2760*/  FMNMX3.NAN R5, |R5|, |R21|, R16, !PT ;  /* 0x4000001505057276 */ /* 0x000fe40007820210 */
[----:B------:R-:W-:Y:S02]  /*2770*/  FMNMX3.NAN R4, |R4|, |R20|, R13, !PT ;  /* 0x4000001404047276 */ /* 0x000fe4000782020d */
[----:B------:R-:W-:Y:S02]  /*2780*/  FMNMX.NAN R11, R11, R60, !PT ;  /* 0x0000003c0b0b7209 */ /* 0x000fe40007820000 */
[----:B------:R-:W-:Y:S02]  /*2790*/  FMNMX.NAN R7, R10, R7, !PT ;  /* 0x000000070a077209 */ /* 0x000fe40007820000 */
[----:B------:R-:W-:-:S02]  /*27a0*/  FMNMX3.NAN R5, R5, R14, R11, !PT ;  /* 0x0000000e05057276 */ /* 0x000fc4000782000b */
[----:B------:R-:W-:-:S04]  /*27b0*/  FMNMX3.NAN R4, R4, R15, R7, !PT ;  /* 0x0000000f04047276 */ /* 0x000fc80007820007 */
[----:B------:R-:W-:-:S04]  /*27c0*/  FMNMX3.NAN R5, R4, R5, RZ, !PT ;  /* 0x0000000504057276 */ /* 0x000fc800078200ff */
[----:B------:R-:W-:Y:S01]  /*27d0*/  FMNMX R47, RZ, R5, !PT ;  /* 0x00000005ff2f7209 */ /* 0x000fe20007800000 */
[----:B--2---:R-:W-:Y:S06]  /*27e0*/  BAR.SYNC.DEFER_BLOCKING 0x2, 0x80 ;  /* 0x0082000000007b1d */ /* 0x004fec0000010000 */
[----:B-1----:R-:W-:Y:S05]  /*27f0*/  BRA.U !UP4, `(.L_x_26) ;  /* 0x000000010c387547 */ /* 0x002fea000b800000 */
[----:B------:R-:W-:Y:S01]  /*2800*/  IMAD.U32 R3, RZ, RZ, UR34 ;  /* 0x00000022ff037e24 */ /* 0x000fe2000f8e00ff */
[----:B------:R-:W-:-:S04]  /*2810*/  PLOP3.LUT P0, PT, PT, PT, PT, 0x80, 0x8 ;  /* 0x000000000008781c */ /* 0x000fc80003f0f070 */
[----:B------:R-:W-:-:S13]  /*2820*/  R2UR UR4, R3 ;  /* 0x00000000030472ca */ /* 0x000fda00000e0000 */
[----:B------:R-:W-:-:S12]  /*2830*/  UIADD3 UR4, UPT, UPT, UR4, 0x400, URZ ;  /* 0x0000040004047890 */ /* 0x000fd8000fffe0ff */
.L_x_27:
[----:B------:R-:W-:Y:S02]  /*2840*/  PLOP3.LUT P1, PT, P1, P0, PT, 0xf2, 0x2f ;  /* 0x00000000002f781c */ /* 0x000fe40000f21e72 */
[----:B------:R-:W-:-:S08]  /*2850*/  @P0 R2UR P1, UR6, R46 ;  /* 0x000000002e0602ca */ /* 0x000fd00000020000 */
[----:B------:R-:W-:Y:S02]  /*2860*/  PLOP3.LUT P1, PT, P1, P0, PT, 0xf2, 0x2f ;  /* 0x00000000002f781c */ /* 0x000fe40000f21e72 */
[----:B------:R-:W-:-:S08]  /*2870*/  @P0 R2UR.OR P1, UR5, R45 ;  /* 0x000000002d0502ca */ /* 0x000fd00000120000 */
[----:B------:R-:W-:Y:S02]  /*2880*/  @P0 PLOP3.LUT P0, PT, P1, PT, PT, 0x80, 0x8 ;  /* 0x000000000008081c */ /* 0x000fe40000f0f070 */
[----:B------:R-:W-:-:S03]  /*2890*/  PLOP3.LUT P1, PT, PT, PT, PT, 0x80, 0x8 ;  /* 0x000000000008781c */ /* 0x000fc60003f2f070 */
[----:B------:R1:W-:Y:S08]  /*28a0*/  UTMASTG.2D [UR4], [UR22], desc[URZ] ;  /* 0x0000ff04160073b5 */ /* 0x0003f00008009000 */
[----:B-1----:R-:W-:Y:S05]  /*28b0*/  @P0 BRA.U.ANY `(.L_x_27) ;  /* 0xfffffffd00e00947 */ /* 0x002fea000393ffff */
[----:B------:R0:W-:Y:S01]  /*28c0*/  UTMACMDFLUSH ;  /* 0x00000000000079b7 */ /* 0x0001e20000000000 */
[----:B------:R-:W-:-:S04]  /*28d0*/  DEPBAR.LE SB0, 0x7 ;  /* 0x000081c00000791a */ /* 0x000fc80000000000 */
.L_x_26:
[----:B------:R-:W-:Y:S06]  /*28e0*/  BAR.SYNC.DEFER_BLOCKING 0x2, 0x80 ;  /* 0x0082000000007b1d */ /* 0x000fec0000010000 */
[----:B------:R-:W1:Y:S02]  /*28f0*/  LDTM.x32 R4, tmem[UR7+0x20] ;  /* 0x00002007000479ee */ /* 0x000e6400082c0000 */
[----:B-1----:R-:W-:Y:S02]  /*2900*/  FMNMX.NAN R60, |R31|, |R15|, !PT ;  /* 0x4000000f1f3c7209 */ /* 0x002fe40007820200 */
[----:B------:R-:W-:-:S02]  /*2910*/  FMNMX.NAN R52, |R35|, |R19|, !PT ;  /* 0x4000001323347209 */ /* 0x000fc40007820200 */
[----:B------:R-:W-:Y:S02]  /*2920*/  FMNMX.NAN R53, |R34|, |R18|, !PT ;  /* 0x4000001222357209 */ /* 0x000fe40007820200 */
[C---:B------:R-:W-:Y:S02]  /*2930*/  F2FP.BF16.F32.PACK_AB R49, R7.reuse, R6 ;  /* 0x000000060731723e */ /* 0x040fe400000010ff */
[----:B------:R-:W-:Y:S02]  /*2940*/  FMNMX3.NAN R60, |R7|, |R23|, R60, !PT ;  /* 0x40000017073c7276 */ /* 0x000fe4000782023c */
[----:B------:R-:W-:Y:S02]  /*2950*/  F2FP.BF16.F32.PACK_AB R51, R11, R10 ;  /* 0x0000000a0b33723e */ /* 0x000fe400000010ff */
[----:B------:R-:W-:Y:S02]  /*2960*/  F2FP.BF16.F32.PACK_AB R50, R9, R8 ;  /* 0x000000080932723e */ /* 0x000fe400000010ff */
[----:B------:R-:W-:-:S02]  /*2970*/  F2FP.BF16.F32.PACK_AB R48, R5, R4 ;  /* 0x000000040530723e */ /* 0x000fc400000010ff */
[-C--:B------:R-:W-:Y:S02]  /*2980*/  FMNMX.NAN R7, |R30|, |R14|.reuse, !PT ;  /* 0x4000000e1e077209 */ /* 0x080fe40007820200 */
[----:B------:R-:W-:Y:S01]  /*2990*/  F2FP.BF16.F32.PACK_AB R57, R15, R14 ;  /* 0x0000000e0f39723e */ /* 0x000fe200000010ff */
[----:B------:R1:W-:Y:S01]  /*29a0*/  STS.128 [R38+0x2000], R48 ;  /* 0x0020003026007388 */ /* 0x0003e20000000c00 */
[----:B------:R-:W-:Y:S02]  /*29b0*/  F2FP.BF16.F32.PACK_AB R55, R35, R34 ;  /* 0x000000222337723e */ /* 0x000fe400000010ff */
[----:B------:R-:W-:Y:S02]  /*29c0*/  F2FP.BF16.F32.PACK_AB R59, R19, R18 ;  /* 0x00000012133b723e */ /* 0x000fe400000010ff */
[C---:B------:R-:W-:Y:S02]  /*29d0*/  FMNMX.NAN R14, |R33|.reuse, |R17|, !PT ;  /* 0x40000011210e7209 */ /* 0x040fe40007820200 */
[----:B------:R-:W-:-:S02]  /*29e0*/  F2FP.BF16.F32.PACK_AB R54, R33, R32 ;  /* 0x000000202136723e */ /* 0x000fc400000010ff */
[-C--:B------:R-:W-:Y:S02]  /*29f0*/  FMNMX.NAN R15, |R32|, |R16|.reuse, !PT ;  /* 0x40000010200f7209 */ /* 0x080fe40007820200 */
[----:B------:R-:W-:Y:S02]  /*2a00*/  F2FP.BF16.F32.PACK_AB R58, R17, R16 ;  /* 0x00000010113a723e */ /* 0x000fe400000010ff */
[----:B------:R-:W-:Y:S02]  /*2a10*/  F2FP.BF16.F32.PACK_AB R56, R13, R12 ;  /* 0x0000000c0d38723e */ /* 0x000fe400000010ff */
[----:B------:R-:W-:Y:S02]  /*2a20*/  FMNMX3.NAN R11, |R11|, |R27|, R52, !PT ;  /* 0x4000001b0b0b7276 */ /* 0x000fe40007820234 */
[-C--:B------:R-:W-:Y:S01]  /*2a30*/  FMNMX3.NAN R10, |R10|, |R26|.reuse, R53, !PT ;  /* 0x4000001a0a0a7276 */ /* 0x080fe20007820235 */
[----:B------:R1:W-:Y:S01]  /*2a40*/  STS.128 [R39+0x2000], R56 ;  /* 0x0020003827007388 */ /* 0x0003e20000000c00 */
[----:B------:R-:W-:-:S02]  /*2a50*/  F2FP.BF16.F32.PACK_AB R35, R27, R26 ;  /* 0x0000001a1b23723e */ /* 0x000fc400000010ff */
[----:B------:R-:W-:Y:S02]  /*2a60*/  F2FP.BF16.F32.PACK_AB R33, R23, R22 ;  /* 0x000000161721723e */ /* 0x000fe400000010ff */
[----:B------:R-:W-:Y:S02]  /*2a70*/  F2FP.BF16.F32.PACK_AB R34, R25, R24 ;  /* 0x000000181922723e */ /* 0x000fe400000010ff */
[----:B------:R-:W-:Y:S02]  /*2a80*/  F2FP.BF16.F32.PACK_AB R32, R21, R20 ;  /* 0x000000141520723e */ /* 0x000fe400000010ff */
[----:B------:R-:W-:Y:S02]  /*2a90*/  F2FP.BF16.F32.PACK_AB R53, R31, R30 ;  /* 0x0000001e1f35723e */ /* 0x000fe400000010ff */
[C---:B------:R-:W-:Y:S01]  /*2aa0*/  F2FP.BF16.F32.PACK_AB R52, R29.reuse, R28 ;  /* 0x0000001c1d34723e */ /* 0x040fe200000010ff */
[----:B------:R1:W-:Y:S01]  /*2ab0*/  STS.128 [R40+0x2000], R32 ;  /* 0x0020002028007388 */ /* 0x0003e20000000c00 */
[----:B------:R-:W-:-:S02]  /*2ac0*/  FMNMX.NAN R16, |R29|, |R13|, !PT ;  /* 0x4000000d1d107209 */ /* 0x000fc40007820200 */
[----:B------:R-:W-:Y:S01]  /*2ad0*/  FMNMX.NAN R13, |R28|, |R12|, !PT ;  /* 0x4000000c1c0d7209 */ /* 0x000fe20007820200 */
[----:B------:R1:W-:Y:S01]  /*2ae0*/  STS.128 [R41+0x2000], R52 ;  /* 0x0020003429007388 */ /* 0x0003e20000000c00 */
[----:B------:R-:W-:Y:S02]  /*2af0*/  FMNMX3.NAN R7, |R6|, |R22|, R7, !PT ;  /* 0x4000001606077276 */ /* 0x000fe40007820207 */
[----:B------:R-:W-:Y:S01]  /*2b00*/  FMNMX3.NAN R14, |R9|, |R25|, R14, !PT ;  /* 0x40000019090e7276 */ /* 0x000fe2000782020e */
[----:B------:R2:W-:Y:S06]  /*2b10*/  MEMBAR.ALL.CTA ;  /* 0x0000000000007992 */ /* 0x0005ec0000008000 */
[----:B--2---:R-:W2:Y:S01]  /*2b20*/  FENCE.VIEW.ASYNC.S ;  /* 0x00000000000073c6 */ /* 0x004ea20000000000 */
[----:B------:R-:W-:-:S02]  /*2b30*/  FMNMX3.NAN R15, |R8|, |R24|, R15, !PT ;  /* 0x40000018080f7276 */ /* 0x000fc4000782020f */
[----:B------:R-:W-:Y:S02]  /*2b40*/  FMNMX3.NAN R5, |R5|, |R21|, R16, !PT ;  /* 0x4000001505057276 */ /* 0x000fe40007820210 */
[----:B------:R-:W-:Y:S02]  /*2b50*/  FMNMX3.NAN R4, |R4|, |R20|, R13, !PT ;  /* 0x4000001404047276 */ /* 0x000fe4000782020d */
[----:B------:R-:W-:Y:S02]  /*2b60*/  FMNMX.NAN R11, R11, R60, !PT ;  /* 0x0000003c0b0b7209 */ /* 0x000fe40007820000 */
[----:B------:R-:W-:Y:S02]  /*2b70*/  FMNMX.NAN R7, R10, R7, !PT ;  /* 0x000000070a077209 */ /* 0x000fe40007820000 */
[----:B------:R-:W-:Y:S02]  /*2b80*/  FMNMX3.NAN R5, R5, R14, R11, !PT ;  /* 0x0000000e05057276 */ /* 0x000fe4000782000b */
[----:B------:R-:W-:-:S04]  /*2b90*/  FMNMX3.NAN R4, R4, R15, R7, !PT ;  /* 0x0000000f04047276 */ /* 0x000fc80007820007 */
[----:B------:R-:W-:-:S04]  /*2ba0*/  FMNMX3.NAN R4, R4, R5, RZ, !PT ;  /* 0x0000000504047276 */ /* 0x000fc800078200ff */
[----:B------:R-:W-:Y:S01]  /*2bb0*/  FMNMX R47, R47, R4, !PT ;  /* 0x000000042f2f7209 */ /* 0x000fe20007800000 */
[----:B--2---:R-:W-:Y:S06]  /*2bc0*/  BAR.SYNC.DEFER_BLOCKING 0x2, 0x80 ;  /* 0x0082000000007b1d */ /* 0x004fec0000010000 */
[----:B------:R-:W-:Y:S05]  /*2bd0*/  BRA.U !UP4, `(.L_x_28) ;  /* 0x000000010c3c7547 */ /* 0x000fea000b800000 */
[----:B------:R-:W-:Y:S01]  /*2be0*/  IMAD.U32 R3, RZ, RZ, UR33 ;  /* 0x00000021ff037e24 */ /* 0x000fe2000f8e00ff */
[----:B------:R-:W-:Y:S01]  /*2bf0*/  PLOP3.LUT P0, PT, PT, PT, PT, 0x80, 0x8 ;  /* 0x000000000008781c */ /* 0x000fe20003f0f070 */
[----:B------:R-:W-:-:S03]  /*2c00*/  VIADD R4, R45, 0x20 ;  /* 0x000000202d047836 */ /* 0x000fc60000000000 */
[----:B------:R-:W-:-:S13]  /*2c10*/  R2UR UR4, R3 ;  /* 0x00000000030472ca */ /* 0x000fda00000e0000 */
[----:B------:R-:W-:-:S12]  /*2c20*/  UIADD3 UR4, UPT, UPT, UR4, 0x2400, URZ ;  /* 0x0000240004047890 */ /* 0x000fd8000fffe0ff */
.L_x_29:
[----:B------:R-:W-:Y:S02]  /*2c30*/  PLOP3.LUT P1, PT, P1, P0, PT, 0xf2, 0x2f ;  /* 0x00000000002f781c */ /* 0x000fe40000f21e72 */
[----:B------:R-:W-:-:S08]  /*2c40*/  @P0 R2UR P1, UR6, R46 ;  /* 0x000000002e0602ca */ /* 0x000fd00000020000 */
[----:B------:R-:W-:Y:S02]  /*2c50*/  PLOP3.LUT P1, PT, P1, P0, PT, 0xf2, 0x2f ;  /* 0x00000000002f781c */ /* 0x000fe40000f21e72 */
[----:B------:R-:W-:-:S08]  /*2c60*/  @P0 R2UR.OR P1, UR5, R4 ;  /* 0x00000000040502ca */ /* 0x000fd00000120000 */
[----:B------:R-:W-:Y:S02]  /*2c70*/  @P0 PLOP3.LUT P0, PT, P1, PT, PT, 0x80, 0x8 ;  /* 0x000000000008081c */ /* 0x000fe40000f0f070 */
[----:B------:R-:W-:-:S03]  /*2c80*/  PLOP3.LUT P1, PT, PT, PT, PT, 0x80, 0x8 ;  /* 0x000000000008781c */ /* 0x000fc60003f2f070 */
[----:B------:R2:W-:Y:S08]  /*2c90*/  UTMASTG.2D [UR4], [UR20], desc[URZ] ;  /* 0x0000ff04140073b5 */ /* 0x0005f00008009000 */
[----:B--2---:R-:W-:Y:S05]  /*2ca0*/  @P0 BRA.U.ANY `(.L_x_29) ;  /* 0xfffffffd00e00947 */ /* 0x004fea000393ffff */
[----:B------:R0:W-:Y:S01]  /*2cb0*/  UTMACMDFLUSH ;  /* 0x00000000000079b7 */ /* 0x0001e20000000000 */
[----:B------:R-:W-:-:S04]  /*2cc0*/  DEPBAR.LE SB0, 0x7 ;  /* 0x000081c00000791a */ /* 0x000fc80000000000 */
.L_x_28:
[----:B------:R-:W-:Y:S06]  /*2cd0*/  BAR.SYNC.DEFER_BLOCKING 0x2, 0x80 ;  /* 0x0082000000007b1d */ /* 0x000fec0000010000 */
[----:B-1----:R-:W1:Y:S02]  /*2ce0*/  LDTM.x32 R4, tmem[UR7+0x40] ;  /* 0x00004007000479ee */ /* 0x002e6400082c0000 */
        /* <DEDUP_REMOVED lines=51> */
.L_x_31:
        /* <DEDUP_REMOVED lines=10> */
.L_x_30:
        /* <DEDUP_REMOVED lines=53> */
.L_x_33:
        /* <DEDUP_REMOVED lines=10> */
.L_x_32:
        /* <DEDUP_REMOVED lines=53> */
.L_x_35:
        /* <DEDUP_REMOVED lines=10> */
.L_x_34:
        /* <DEDUP_REMOVED lines=53> */
.L_x_37:
        /* <DEDUP_REMOVED lines=10> */
.L_x_36:
        /* <DEDUP_REMOVED lines=53> */
.L_x_39:
        /* <DEDUP_REMOVED lines=10> */
.L_x_38:
        /* <DEDUP_REMOVED lines=53> */
.L_x_41:
        /* <DEDUP_REMOVED lines=10> */
.L_x_40:
[----:B------:R-:W-:Y:S01]  /*4470*/  BAR.SYNC.DEFER_BLOCKING 0x2, 0x80 ;  /* 0x0082000000007b1d */ /* 0x000fe20000010000 */
[----:B------:R-:W-:Y:S02]  /*4480*/  CREDUX.MAX.S32 UR4, R4 ;  /* 0x00000000040472cc */ /* 0x000fe40000000200 */
[----:B------:R-:W-:-:S03]  /*4490*/  ISETP.NE.AND P0, PT, R37, RZ, PT ;  /* 0x000000ff2500720c */ /* 0x000fc60003f05270 */
[----:B------:R-:W-:Y:S08]  /*44a0*/  BSSY.RECONVERGENT B0, `(.L_x_42) ;  /* 0x000000c000007945 */ /* 0x000ff00003800200 */
[----:B------:R-:W-:-:S05]  /*44b0*/  IMAD.U32 R5, RZ, RZ, UR4 ;  /* 0x00000004ff057e24 */ /* 0x000fca000f8e00ff */
[----:B------:R2:W-:Y:S01]  /*44c0*/  @!P0 STS [R42+0x38c00], R5 ;  /* 0x038c00052a008388 */ /* 0x0005e20000000800 */
[----:B------:R-:W-:Y:S01]  /*44d0*/  BAR.SYNC.DEFER_BLOCKING 0x2, 0x80 ;  /* 0x0082000000007b1d */ /* 0x000fe20000010000 */
[----:B------:R-:W-:-:S13]  /*44e0*/  LOP3.LUT P0, RZ, R2, R37, RZ, 0xfc, !PT ;  /* 0x0000002502ff7212 */ /* 0x000fda000780fcff */
[----:B------:R-:W-:Y:S05]  /*44f0*/  @P0 BRA `(.L_x_43) ;  /* 0x0000000000180947 */ /* 0x000fea0003800000 */
[----:B------:R-:W-:Y:S01]  /*4500*/  IMAD.U32 R3, RZ, RZ, UR26 ;  /* 0x0000001aff037e24 */ /* 0x000fe2000f8e00ff */
[----:B------:R-:W3:Y:S04]  /*4510*/  LDC.64 R8, c[0x0][0x640] ;  /* 0x00019000ff087b82 */ /* 0x000ee80000000a00 */
[----:B--2---:R-:W2:Y:S02]  /*4520*/  LDS.128 R4, [R3+0x38c00] ;  /* 0x038c000003047984 */ /* 0x004ea40000000c00 */
[----:B--2---:R-:W-:-:S04]  /*4530*/  FMNMX3 R4, R4, RZ, R5, !PT ;  /* 0x000000ff04047276 */ /* 0x004fc80007800005 */
[----:B------:R-:W-:-:S05]  /*4540*/  FMNMX3 R7, R4, R6, R7, !PT ;  /* 0x0000000604077276 */ /* 0x000fca0007800007 */
[----:B---3--:R3:W-:Y:S02]  /*4550*/  REDG.E.MAX.S32.STRONG.GPU desc[UR42][R8.64], R7 ;  /* 0x000000070800798e */ /* 0x0087e4000d12e32a */
.L_x_43:
[----:B------:R-:W-:Y:S05]  /*4560*/  BSYNC.RECONVERGENT B0 ;  /* 0x0000000000007941 */ /* 0x000fea0003800200 */
.L_x_42:
[----:B------:R-:W4:Y:S01]  /*4570*/  LDCU.U8 UR5, c[0x0][0x650] ;  /* 0x0000ca00ff0577ac */ /* 0x000f220008000000 */
[----:B------:R-:W-:Y:S01]  /*4580*/  VIADD R43, R43, UR35 ;  /* 0x000000232b2b7c36 */ /* 0x000fe20008000000 */
[----:B------:R-:W-:Y:S01]  /*4590*/  LOP3.LUT R36, R36, 0x1, RZ, 0x3c, !PT ;  /* 0x0000000124247812 */ /* 0x000fe200078e3cff */
[----:B------:R-:W5:Y:S02]  /*45a0*/  LDCU.U8 UR4, c[0x0][0x651] ;  /* 0x0000ca20ff0477ac */ /* 0x000f640008000000 */
[----:B--2---:R-:W-:Y:S01]  /*45b0*/  IMAD.HI.U32 R5, R43, UR25, RZ ;  /* 0x000000192b057c27 */ /* 0x004fe2000f8e00ff */
[----:B------:R-:W-:-:S03]  /*45c0*/  ELECT P0, URZ, PT ;  /* 0x0000000000ff782f */ /* 0x000fc60003800000 */
[----:B------:R-:W-:-:S05]  /*45d0*/  IMAD.IADD R4, R43, 0x1, -R5 ;  /* 0x000000012b047824 */ /* 0x000fca00078e0a05 */
[----:B----4-:R-:W-:-:S05]  /*45e0*/  SHF.R.U32.HI R4, RZ, UR5, R4 ;  /* 0x00000005ff047c19 */ /* 0x010fca0008011604 */
[----:B------:R-:W-:Y:S02]  /*45f0*/  @P0 MOV R3, R0 ;  /* 0x0000000000030202 */ /* 0x000fe40000000f00 */
[----:B------:R-:W-:-:S04]  /*4600*/  IADD3 R4, PT, PT, R5, R4, RZ ;  /* 0x0000000405047210 */ /* 0x000fc80007ffe0ff */
[----:B-----5:R-:W-:Y:S01]  /*4610*/  SHF.R.U32.HI R46, RZ, UR4, R4 ;  /* 0x00000004ff2e7c19 */ /* 0x020fe20008011604 */
[----:B------:R-:W2:Y:S04]  /*4620*/  LDCU.U8 UR4, c[0x0][0x65c] ;  /* 0x0000cb80ff0477ac */ /* 0x000ea80008000000 */
[----:B------:R-:W-:-:S04]  /*4630*/  IMAD.MOV R46, RZ, RZ, -R46 ;  /* 0x000000ffff2e7224 */ /* 0x000fc800078e0a2e */
[----:B------:R-:W-:-:S04]  /*4640*/  IMAD R46, R46, UR24, R43 ;  /* 0x000000182e2e7c24 */ /* 0x000fc8000f8e022b */
[----:B------:R-:W-:-:S05]  /*4650*/  IMAD.HI.U32 R5, R46, UR45, RZ ;  /* 0x0000002d2e057c27 */ /* 0x000fca000f8e00ff */
[----:B------:R-:W-:-:S04]  /*4660*/  IADD3 R4, PT, PT, R46, -R5, RZ ;  /* 0x800000052e047210 */ /* 0x000fc80007ffe0ff */
[----:B--2---:R-:W-:-:S05]  /*4670*/  SHF.R.U32.HI R4, RZ, UR4, R4 ;  /* 0x00000004ff047c19 */ /* 0x004fca0008011604 */
[----:B------:R-:W-:-:S05]  /*4680*/  IMAD.IADD R4, R5, 0x1, R4 ;  /* 0x0000000105047824 */ /* 0x000fca00078e0204 */
[----:B------:R-:W-:Y:S02]  /*4690*/  SHF.R.U32.HI R45, RZ, UR75, R4 ;  /* 0x0000004bff2d7c19 */ /* 0x000fe40008011604 */
[----:B------:R-:W-:-:S03]  /*46a0*/  @P0 MOV R4, 0x1 ;  /* 0x0000000100040802 */ /* 0x000fc60000000f00 */
[----:B------:R-:W-:Y:S01]  /*46b0*/  IMAD.HI.U32 R6, R45, UR37, RZ ;  /* 0x000000252d067c27 */ /* 0x000fe2000f8e00ff */
[----:B------:R2:W-:Y:S01]  /*46c0*/  @P0 SYNCS.ARRIVE.TRANS64.ART0 RZ, [R3+URZ+0x38], R4 ;  /* 0x0000380403ff09a7 */ /* 0x0005e200085000ff */
[----:B------:R-:W-:Y:S02]  /*46d0*/  ISETP.GE.AND P0, PT, R43, 0x200, PT ;  /* 0x000002002b00780c */ /* 0x000fe40003f06270 */
[----:B------:R-:W-:-:S05]  /*46e0*/  IMAD.IADD R5, R45, 0x1, -R6 ;  /* 0x000000012d057824 */ /* 0x000fca00078e0a06 */
[----:B------:R-:W-:-:S05]  /*46f0*/  SHF.R.U32.HI R5, RZ, UR77, R5 ;  /* 0x0000004dff057c19 */ /* 0x000fca0008011605 */
[----:B--2---:R-:W-:Y:S01]  /*4700*/  IMAD.IADD R4, R6, 0x1, R5 ;  /* 0x0000000106047824 */ /* 0x004fe200078e0205 */
[----:B------:R-:W-:-:S04]  /*4710*/  IADD3 R5, PT, PT, -R45, RZ, RZ ;  /* 0x000000ff2d057210 */ /* 0x000fc80007ffe1ff */
[----:B------:R-:W-:Y:S01]  /*4720*/  SHF.R.U32.HI R4, RZ, UR76, R4 ;  /* 0x0000004cff047c19 */ /* 0x000fe20008011604 */
[----:B------:R-:W-:-:S04]  /*4730*/  IMAD R46, R5, UR44, R46 ;  /* 0x0000002c052e7c24 */ /* 0x000fc8000f8e022e */
[----:B------:R-:W-:-:S04]  /*4740*/  IMAD.MOV R4, RZ, RZ, -R4 ;  /* 0x000000ffff047224 */ /* 0x000fc800078e0a04 */
[----:B------:R-:W-:Y:S01]  /*4750*/  IMAD R45, R4, UR36, R45 ;  /* 0x00000024042d7c24 */ /* 0x000fe2000f8e022d */
[----:B------:R-:W-:Y:S06]  /*4760*/  @!P0 BRA `(.L_x_44) ;  /* 0xffffffdc004c8947 */ /* 0x000fec000383ffff */
[----:B------:R-:W-:Y:S05]  /*4770*/  BSYNC B1 ;  /* 0x0000000000017941 */ /* 0x000fea0003800000 */
.L_x_23:
[----:B------:R-:W-:Y:S01]  /*4780*/  BAR.SYNC.DEFER_BLOCKING 0x2, 0x80 ;  /* 0x0082000000007b1d */ /* 0x000fe20000010000 */
[----:B-1-3--:R-:W-:Y:S01]  /*4790*/  LOP3.LUT R4, R44, 0xffff, RZ, 0xc0, !PT ;  /* 0x0000ffff2c047812 */ /* 0x00afe200078ec0ff */
[----:B--2---:R-:W-:Y:S02]  /*47a0*/  IMAD.MOV.U32 R3, RZ, RZ, 0xffff ;  /* 0x0000ffffff037424 */ /* 0x004fe400078e00ff */
[----:B-----5:R-:W-:Y:S01]  /*47b0*/  IMAD.MOV.U32 R2, RZ, RZ, 0x1 ;  /* 0x00000001ff027424 */ /* 0x020fe200078e00ff */
[----:B------:R-:W-:-:S03]  /*47c0*/  SHF.R.U32.HI R4, RZ, 0x5, R4 ;  /* 0x00000005ff047819 */ /* 0x000fc60000011604 */
[----:B------:R-:W1:Y:S01]  /*47d0*/  S2UR UR5, SR_CgaCtaId ;  /* 0x00000000000579c3 */ /* 0x000e620000008800 */
[----:B------:R-:W-:Y:S01]  /*47e0*/  SHF.L.U32 R3, R3, R4, RZ ;  /* 0x0000000403037219 */ /* 0x000fe200000006ff */
[----:B------:R-:W-:-:S05]  /*47f0*/  VIADD R5, R4, 0x10 ;  /* 0x0000001004057836 */ /* 0x000fca0000000000 */
[----:B------:R-:W-:-:S04]  /*4800*/  SHF.L.U32 R2, R2, R5, RZ ;  /* 0x0000000502027219 */ /* 0x000fc800000006ff */
[----:B------:R-:W-:-:S04]  /*4810*/  LOP3.LUT R5, R2, R3, RZ, 0xfc, !PT ;  /* 0x0000000302057212 */ /* 0x000fc800078efcff */
[----:B------:R-:W-:Y:S01]  /*4820*/  LOP3.LUT R3, R5, 0xffff, RZ, 0xc0, !PT ;  /* 0x0000ffff05037812 */ /* 0x000fe200078ec0ff */
[----:B------:R-:W-:Y:S01]  /*4830*/  NOP ;  /* 0x0000000000007918 */ /* 0x000fe20000000000 */
[----:B------:R-:W-:Y:S02]  /*4840*/  UMOV UR4, 0x50 ;  /* 0x0000005000047882 */ /* 0x000fe40000000000 */
[----:B-1----:R-:W-:-:S09]  /*4850*/  ULEA UR4, UR5, UR4, 0x18 ;  /* 0x0000000405047291 */ /* 0x002fd2000f8ec0ff */
[----:B------:R-:W1:Y:S02]  /*4860*/  LDS R0, [UR4] ;  /* 0x00000004ff007984 */ /* 0x000e640008000800 */
[----:B-1----:R-:W-:-:S04]  /*4870*/  LOP3.LUT R2, R5, 0xffff, R0, 0x80, !PT ;  /* 0x0000ffff05027812 */ /* 0x002fc800078e8000 */
[----:B------:R-:W-:-:S13]  /*4880*/  ISETP.NE.AND P0, PT, R2, R3, PT ;  /* 0x000000030200720c */ /* 0x000fda0003f05270 */
[----:B------:R-:W-:Y:S05]  /*4890*/  @P0 BRA `(.L_x_45) ;  /* 0x0000000000500947 */ /* 0x000fea0003800000 */
[----:B------:R-:W-:Y:S02]  /*48a0*/  SHF.R.U32.HI R0, RZ, 0x10, R0 ;  /* 0x00000010ff007819 */ /* 0x000fe40000011600 */
[----:B------:R-:W-:-:S04]  /*48b0*/  SHF.R.U32.HI R3, RZ, 0x10, R5 ;  /* 0x00000010ff037819 */ /* 0x000fc80000011605 */
[----:B------:R-:W-:-:S04]  /*48c0*/  LOP3.LUT R0, R0, R3, RZ, 0xc0, !PT ;  /* 0x0000000300007212 */ /* 0x000fc800078ec0ff */
[----:B------:R-:W-:-:S13]  /*48d0*/  ISETP.NE.AND P0, PT, R0, R3, PT ;  /* 0x000000030000720c */ /* 0x000fda0003f05270 */
[----:B------:R-:W-:Y:S05]  /*48e0*/  @P0 BRA `(.L_x_46) ;  /* 0x0000000000300947 */ /* 0x000fea0003800000 */
[----:B------:R-:W1:Y:S01]  /*48f0*/  S2R R0, SR_LANEID ;  /* 0x0000000000007919 */ /* 0x000e620000000000 */
[----:B------:R-:W-:Y:S02]  /*4900*/  VOTEU.ANY UR5, UPT, PT ;  /* 0x0000000000057886 */ /* 0x000fe400038e0100 */
[----:B------:R-:W-:-:S06]  /*4910*/  UFLO.U32 UR5, UR5 ;  /* 0x00000005000572bd */ /* 0x000fcc00080e0000 */
[----:B-1----:R-:W-:Y:S02]  /*4920*/  ISETP.EQ.U32.AND P0, PT, R0, UR5, PT ;  /* 0x0000000500007c0c */ /* 0x002fe4000bf02070 */
[----:B------:R-:W-:-:S13]  /*4930*/  R2UR UR5, R5 ;  /* 0x00000000050572ca */ /* 0x000fda00000e0000 */
[----:B------:R-:W-:-:S06]  /*4940*/  ULOP3.LUT UR5, URZ, UR5, URZ, 0x33, !UPT ;  /* 0x00000005ff057292 */ /* 0x000fcc000f8e33ff */
[----:B------:R-:W-:-:S04]  /*4950*/  IMAD.U32 R0, RZ, RZ, UR5 ;  /* 0x00000005ff007e24 */ /* 0x000fc8000f8e00ff */
[----:B------:R-:W1:Y:S02]  /*4960*/  REDUX UR6, R0 ;  /* 0x00000000000673c4 */ /* 0x000e640000000000 */
[----:B------:R2:W-:Y:S01]  /*4970*/  UTCATOMSWS.AND URZ, UR5 ;  /* 0x0000000500ff79e3 */ /* 0x0005e20008000000 */
[----:B-1----:R-:W-:-:S05]  /*4980*/  IMAD.U32 R2, RZ, RZ, UR6 ;  /* 0x00000006ff027e24 */ /* 0x002fca000f8e00ff */
[----:B------:R2:W-:Y:S01]  /*4990*/  @P0 ATOMS.AND RZ, [UR4], R2 ;  /* 0x00000002ffff098c */ /* 0x0005e2000a800004 */
[----:B------:R-:W-:Y:S05]  /*49a0*/  BRA `(.L_x_47) ;  /* 0x0000000000147947 */ /* 0x000fea0003800000 */
.L_x_46:
[----:B------:R-:W-:Y:S02]  /*49b0*/  MOV R2, 0x49d0 ;  /* 0x000049d000027802 */ /* 0x000fe40000000f00 */
[----:B------:R-:W-:Y:S05]  /*49c0*/  CALL.REL.NOINC `($__internal_0_$__cuda_sm10x_tcgen05_guardrail_trap_col_being_dealloced_not_returned_by_alloc) ;  /* 0x0000000000c87944 */ /* 0x000fea0003c00000 */
[----:B------:R-:W-:Y:S05]  /*49d0*/  BRA `(.L_x_47) ;  /* 0x0000000000087947 */ /* 0x000fea0003800000 */
.L_x_45:
[----:B------:R-:W-:Y:S02]  /*49e0*/  MOV R2, 0x4a00 ;  /* 0x00004a0000027802 */ /* 0x000fe40000000f00 */
[----:B------:R-:W-:Y:S05]  /*49f0*/  CALL.REL.NOINC `($__internal_2_$__cuda_sm10x_tcgen05_guardrail_trap_unallocated_columns_being_dealloced) ;  /* 0x0000000000d47944 */ /* 0x000fea0003c00000 */
.L_x_47:
[----:B------:R-:W-:Y:S01]  /*4a00*/  NOP ;  /* 0x0000000000007918 */ /* 0x000fe20000000000 */
[----:B------:R-:W-:-:S04]  /*4a10*/  DEPBAR.LE SB0, 0x0 ;  /* 0x000080000000791a */ /* 0x000fc80000000000 */
[----:B--2---:R-:W-:Y:S05]  /*4a20*/  EXIT ;  /* 0x000000000000794d */ /* 0x004fea0003800000 */
.L_x_6:
[----:B------:R-:W-:Y:S02]  /*4a30*/  MOV R6, UR4 ;  /* 0x0000000400067c02 */ /* 0x000fe40008000f00 */
[----:B------:R-:W-:Y:S02]  /*4a40*/  MOV R7, UR4 ;  /* 0x0000000400077c02 */ /* 0x000fe40008000f00 */
[----:B------:R-:W-:-:S07]  /*4a50*/  MOV R2, UR25 ;  /* 0x0000001900027c02 */ /* 0x000fce0008000f00 */
.L_x_48:
[----:B-1----:R1:W2:Y:S02]  /*4a60*/  SYNCS.PHASECHK.TRANS64.TRYWAIT P0, [R2+URZ+0x18], R7 ;  /* 0x00001807020075a7 */ /* 0x0022a400080011ff */
[----:B--2---:R-:W-:Y:S05]  /*4a70*/  @!P0 NANOSLEEP.SYNCS 0x989680 ;  /* 0x009896800000895d */ /* 0x004fea0003900000 */
[----:B------:R-:W2:Y:S02]  /*4a80*/  @!P0 SYNCS.PHASECHK.TRANS64 P0, [R2+URZ+0x18], R7 ;  /* 0x00001807020085a7 */ /* 0x000ea400080010ff */
[----:B--2---:R-:W-:Y:S05]  /*4a90*/  @!P0 BRA `(.L_x_48) ;  /* 0xfffffffc00f08947 */ /* 0x004fea000383ffff */
[----:B------:R-:W-:Y:S05]  /*4aa0*/  BRA `(.L_x_5) ;  /* 0xffffffbc00d47947 */ /* 0x000fea000383ffff */
.L_x_9:
[----:B------:R-:W-:Y:S02]  /*4ab0*/  MOV R6, UR5 ;  /* 0x0000000500067c02 */ /* 0x000fe40008000f00 */
[----:B------:R-:W-:Y:S02]  /*4ac0*/  MOV R7, UR5 ;  /* 0x0000000500077c02 */ /* 0x000fe40008000f00 */
[----:B------:R-:W-:-:S07]  /*4ad0*/  MOV R2, UR4 ;  /* 0x0000000400027c02 */ /* 0x000fce0008000f00 */
.L_x_49:
[----:B-1----:R1:W5:Y:S02]  /*4ae0*/  SYNCS.PHASECHK.TRANS64.TRYWAIT P0, [R2+URZ+0x18], R7 ;  /* 0x00001807020075a7 */ /* 0x00236400080011ff */
[----:B-----5:R-:W-:Y:S05]  /*4af0*/  @!P0 NANOSLEEP.SYNCS 0x989680 ;  /* 0x009896800000895d */ /* 0x020fea0003900000 */
[----:B------:R-:W5:Y:S02]  /*4b00*/  @!P0 SYNCS.PHASECHK.TRANS64 P0, [R2+URZ+0x18], R7 ;  /* 0x00001807020085a7 */ /* 0x000f6400080010ff */
[----:B-----5:R-:W-:Y:S05]  /*4b10*/  @!P0 BRA `(.L_x_49) ;  /* 0xfffffffc00f08947 */ /* 0x020fea000383ffff */
[----:B------:R-:W-:Y:S05]  /*4b20*/  BRA `(.L_x_50) ;  /* 0xffffffc000d07947 */ /* 0x000fea000383ffff */
.L_x_12:
[----:B------:R-:W-:Y:S02]  /*4b30*/  MOV R2, UR50 ;  /* 0x0000003200027c02 */ /* 0x000fe40008000f00 */
[-C--:B------:R-:W-:Y:S02]  /*4b40*/  MOV R6, R3.reuse ;  /* 0x0000000300067202 */ /* 0x080fe40000000f00 */
[----:B------:R-:W-:-:S07]  /*4b50*/  MOV R7, R3 ;  /* 0x0000000300077202 */ /* 0x000fce0000000f00 */
.L_x_51:
[----:B-1----:R1:W4:Y:S02]  /*4b60*/  SYNCS.PHASECHK.TRANS64.TRYWAIT P0, [R2+URZ+0x38], R7 ;  /* 0x00003807020075a7 */ /* 0x00232400080011ff */
[----:B----4-:R-:W-:Y:S05]  /*4b70*/  @!P0 NANOSLEEP.SYNCS 0x989680 ;  /* 0x009896800000895d */ /* 0x010fea0003900000 */
[----:B------:R-:W4:Y:S02]  /*4b80*/  @!P0 SYNCS.PHASECHK.TRANS64 P0, [R2+URZ+0x38], R7 ;  /* 0x00003807020085a7 */ /* 0x000f2400080010ff */
[----:B----4-:R-:W-:Y:S05]  /*4b90*/  @!P0 BRA `(.L_x_51) ;  /* 0xfffffffc00f08947 */ /* 0x010fea000383ffff */
[----:B------:R-:W-:Y:S05]  /*4ba0*/  BRA `(.L_x_52) ;  /* 0xffffffc800047947 */ /* 0x000fea000383ffff */
.L_x_14:
[----:B------:R-:W-:Y:S02]  /*4bb0*/  MOV R6, UR41 ;  /* 0x0000002900067c02 */ /* 0x000fe40008000f00 */
[----:B------:R-:W-:Y:S02]  /*4bc0*/  MOV R7, UR41 ;  /* 0x0000002900077c02 */ /* 0x000fe40008000f00 */
[----:B------:R-:W-:Y:S07]  /*4bd0*/  MOV R2, UR40 ;  /* 0x0000002800027c02 */ /* 0x000fee0008000f00 */
.L_x_53:
[----:B-1----:R1:W4:Y:S02]  /*4be0*/  SYNCS.PHASECHK.TRANS64.TRYWAIT P1, [R2+URZ], R7 ;  /* 0x00000007020075a7 */ /* 0x00232400080211ff */
[----:B----4-:R-:W-:Y:S05]  /*4bf0*/  @!P1 NANOSLEEP.SYNCS 0x989680 ;  /* 0x009896800000995d */ /* 0x010fea0003900000 */
[----:B------:R-:W4:Y:S02]  /*4c00*/  @!P1 SYNCS.PHASECHK.TRANS64 P1, [R2+URZ], R7 ;  /* 0x00000007020095a7 */ /* 0x000f2400080210ff */
[----:B----4-:R-:W-:Y:S05]  /*4c10*/  @!P1 BRA `(.L_x_53) ;  /* 0xfffffffc00f09947 */ /* 0x010fea000383ffff */
[----:B------:R-:W-:Y:S05]  /*4c20*/  BRA `(.L_x_13) ;  /* 0xffffffc800ac7947 */ /* 0x000fea000383ffff */
.L_x_17:
[----:B------:R-:W-:-:S07]  /*4c30*/  MOV R7, R6 ;  /* 0x0000000600077202 */ /* 0x000fce0000000f00 */
.L_x_54:
[----:B-1----:R1:W4:Y:S02]  /*4c40*/  SYNCS.PHASECHK.TRANS64.TRYWAIT P0, [R3+URZ+0x38], R7 ;  /* 0x00003807030075a7 */ /* 0x00232400080011ff */
[----:B----4-:R-:W-:Y:S05]  /*4c50*/  @!P0 NANOSLEEP.SYNCS 0x989680 ;  /* 0x009896800000895d */ /* 0x010fea0003900000 */
[----:B------:R-:W4:Y:S02]  /*4c60*/  @!P0 SYNCS.PHASECHK.TRANS64 P0, [R3+URZ+0x38], R7 ;  /* 0x00003807030085a7 */ /* 0x000f2400080010ff */
[----:B----4-:R-:W-:Y:S05]  /*4c70*/  @!P0 BRA `(.L_x_54) ;  /* 0xfffffffc00f08947 */ /* 0x010fea000383ffff */
[----:B------:R-:W-:Y:S05]  /*4c80*/  BRA `(.L_x_10) ;  /* 0xffffffcc004c7947 */ /* 0x000fea000383ffff */
.L_x_25:
[----:B------:R-:W-:-:S07]  /*4c90*/  MOV R5, R4 ;  /* 0x0000000400057202 */ /* 0x000fce0000000f00 */
.L_x_55:
[----:B-1----:R1:W2:Y:S02]  /*4ca0*/  SYNCS.PHASECHK.TRANS64.TRYWAIT P0, [R3+URZ+0x30], R5 ;  /* 0x00003005030075a7 */ /* 0x0022a400080011ff */
[----:B--2---:R-:W-:Y:S05]  /*4cb0*/  @!P0 NANOSLEEP.SYNCS 0x989680 ;  /* 0x009896800000895d */ /* 0x004fea0003900000 */
[----:B------:R-:W2:Y:S02]  /*4cc0*/  @!P0 SYNCS.PHASECHK.TRANS64 P0, [R3+URZ+0x30], R5 ;  /* 0x00003005030085a7 */ /* 0x000ea400080010ff */
[----:B--2---:R-:W-:Y:S05]  /*4cd0*/  @!P0 BRA `(.L_x_55) ;  /* 0xfffffffc00f08947 */ /* 0x004fea000383ffff */
[----:B------:R-:W-:Y:S05]  /*4ce0*/  BRA `(.L_x_56) ;  /* 0xffffffd400fc7947 */ /* 0x000fea000383ffff */
        .weak           $__internal_0_$__cuda_sm10x_tcgen05_guardrail_trap_col_being_dealloced_not_returned_by_alloc
        .type           $__internal_0_$__cuda_sm10x_tcgen05_guardrail_trap_col_being_dealloced_not_returned_by_alloc,@function
        .size           $__internal_0_$__cuda_sm10x_tcgen05_guardrail_trap_col_being_dealloced_not_returned_by_alloc,($__internal_1_$__cuda_sm10x_tcgen05_guardrail_trap_phase_invalid_during_alloc - $__internal_0_$__cuda_sm10x_tcgen05_guardrail_trap_col_being_dealloced_not_returned_by_alloc)
$__internal_0_$__cuda_sm10x_tcgen05_guardrail_trap_col_being_dealloced_not_returned_by_alloc:
[----:B------:R-:W-:Y:S05]  /*4cf0*/  BPT.TRAP 0x1 ;  /* 0x000000040000795c */ /* 0x000fea0000300000 */
[----:B------:R-:W-:-:S04]  /*4d00*/  HFMA2 R3, -RZ, RZ, 0, 0 ;  /* 0x00000000ff037431 */ /* 0x000fc800000001ff */
[----:B------:R-:W-:Y:S05]  /*4d10*/  RET.REL.NODEC R2 `(kernel_cutlass_kernel_cudnngemm_amaxdense_blockscaled_gemm_persistent_amaxSm100BlockScaledPersistentDenseGemmKernel_object_at__TiledMMA_ThrLayoutVMNK11110000_PermutationMNK____MMAAtom_Thr_0) ;  /* 0xffffffb002b87950 */ /* 0x000fea0003c3ffff */
        .weak           $__internal_1_$__cuda_sm10x_tcgen05_guardrail_trap_phase_invalid_during_alloc
        .type           $__internal_1_$__cuda_sm10x_tcgen05_guardrail_trap_phase_invalid_during_alloc,@function
        .size           $__internal_1_$__cuda_sm10x_tcgen05_guardrail_trap_phase_invalid_during_alloc,($__internal_2_$__cuda_sm10x_tcgen05_guardrail_trap_unallocated_columns_being_dealloced - $__internal_1_$__cuda_sm10x_tcgen05_guardrail_trap_phase_invalid_during_alloc)
$__internal_1_$__cuda_sm10x_tcgen05_guardrail_trap_phase_invalid_during_alloc:
[----:B------:R-:W-:Y:S05]  /*4d20*/  BPT.TRAP 0x1 ;  /* 0x000000040000795c */ /* 0x000fea0000300000 */
[----:B------:R-:W-:-:S04]  /*4d30*/  MOV R3, 0x0 ;  /* 0x0000000000037802 */ /* 0x000fc80000000f00 */
[----:B------:R-:W-:Y:S05]  /*4d40*/  RET.REL.NODEC R2 `(kernel_cutlass_kernel_cudnngemm_amaxdense_blockscaled_gemm_persistent_amaxSm100BlockScaledPersistentDenseGemmKernel_object_at__TiledMMA_ThrLayoutVMNK11110000_PermutationMNK____MMAAtom_Thr_0) ;  /* 0xffffffb002ac7950 */ /* 0x000fea0003c3ffff */
        .weak           $__internal_2_$__cuda_sm10x_tcgen05_guardrail_trap_unallocated_columns_being_dealloced
        .type           $__internal_2_$__cuda_sm10x_tcgen05_guardrail_trap_unallocated_columns_being_dealloced,@function
        .size           $__internal_2_$__cuda_sm10x_tcgen05_guardrail_trap_unallocated_columns_being_dealloced,(.L_x_60 - $__internal_2_$__cuda_sm10x_tcgen05_guardrail_trap_unallocated_columns_being_dealloced)
$__internal_2_$__cuda_sm10x_tcgen05_guardrail_trap_unallocated_columns_being_dealloced:
[----:B------:R-:W-:Y:S05]  /*4d50*/  BPT.TRAP 0x1 ;  /* 0x000000040000795c */ /* 0x000fea0000300000 */
[----:B------:R-:W-:-:S04]  /*4d60*/  HFMA2 R3, -RZ, RZ, 0, 0 ;  /* 0x00000000ff037431 */ /* 0x000fc800000001ff */
[----:B------:R-:W-:Y:S05]  /*4d70*/  RET.REL.NODEC R2 `(kernel_cutlass_kernel_cudnngemm_amaxdense_blockscaled_gemm_persistent_amaxSm100BlockScaledPersistentDenseGemmKernel_object_at__TiledMMA_ThrLayoutVMNK11110000_PermutationMNK____MMAAtom_Thr_0) ;  /* 0xffffffb002a07950 */ /* 0x000fea0003c3ffff */
.L_x_57:
[----:B------:R-:W-:-:S00]  /*4d80*/  BRA `(.L_x_57) ;  /* 0xfffffffc00fc7947 */ /* 0x000fc0000383ffff */
[----:B------:R-:W-:-:S00]  /*4d90*/  NOP ;  /* 0x0000000000007918 */ /* 0x000fc00000000000 */
        /* <DEDUP_REMOVED lines=14> */
.L_x_60:


//--------------------- .nv.shared.kernel_cutlass_kernel_cudnngemm_amaxdense_blockscaled_gemm_persistent_amaxSm100BlockScaledPersistentDenseGemmKernel_object_at__TiledMMA_ThrLayoutVMNK11110000_PermutationMNK____MMAAtom_Thr_0 --------------------------
	.section	.nv.shared.kernel_cutlass_kernel_cudnngemm_amaxdense_blockscaled_gemm_persistent_amaxSm100BlockScaledPersistentDenseGemmKernel_object_at__TiledMMA_ThrLayoutVMNK11110000_PermutationMNK____MMAAtom_Thr_0,"aw",@nobits
	.sectionflags	@""
	.align	1024
	.zero		1024


//--------------------- .nv.shared.reserved.0     --------------------------
	.section	.nv.shared.reserved.0,"aw",@nobits
	.align	8
	.weak		__nv_reservedSMEM_offset_0_alias
	.size		__nv_reservedSMEM_offset_0_alias, 0, 64
	.other		__nv_reservedSMEM_offset_0_alias,@"STO_CUDA_RESERVED_SHARED STV_DEFAULT"
__nv_reservedSMEM_offset_0_alias:
	.zero		0
.nv.shared.reserved.0:
	.zero		64
	.weak		__nv_reservedSMEM_allocation_phase
	.type		__nv_reservedSMEM_allocation_phase,@object
	.size		__nv_reservedSMEM_allocation_phase,(.L_0 - __nv_reservedSMEM_allocation_phase)
__nv_reservedSMEM_allocation_phase:
	.zero		1
.L_0:
	.zero		7
	.weak		__nv_reservedSMEM_devtool_atexit_pc
	.type		__nv_reservedSMEM_devtool_atexit_pc,@object
	.size		__nv_reservedSMEM_devtool_atexit_pc,(__nv_reservedSMEM_allocation_mask - __nv_reservedSMEM_devtool_atexit_pc)
__nv_reservedSMEM_devtool_atexit_pc:
	.zero		8
	.weak		__nv_reservedSMEM_allocation_mask
	.type		__nv_reservedSMEM_allocation_mask,@object
	.size		__nv_reservedSMEM_allocation_mask,(.L_2 - __nv_reservedSMEM_allocation_mask)
__nv_reservedSMEM_allocation_mask:
	.zero		4
.L_2:


//--------------------- .nv.constant0.kernel_cutlass_kernel_cudnngemm_amaxdense_blockscaled_gemm_persistent_amaxSm100BlockScaledPersistentDenseGemmKernel_object_at__TiledMMA_ThrLayoutVMNK11110000_PermutationMNK____MMAAtom_Thr_0 --------------------------
	.section	.nv.constant0.kernel_cutlass_kernel_cudnngemm_amaxdense_blockscaled_gemm_persistent_amaxSm100BlockScaledPersistentDenseGemmKernel_object_at__TiledMMA_ThrLayoutVMNK11110000_PermutationMNK____MMAAtom_Thr_0,"a",@progbits
	.sectionflags	@""
	.align	4
.nv.constant0.kernel_cutlass_kernel_cudnngemm_amaxdense_blockscaled_gemm_persistent_amaxSm100BlockScaledPersistentDenseGemmKernel_object_at__TiledMMA_ThrLayoutVMNK11110000_PermutationMNK____MMAAtom_Thr_0:
	.zero		1644


//--------------------- SYMBOLS --------------------------

	.type		.nv.reservedSmem.offset0,@object
	.size		.nv.reservedSmem.offset0,0x4
	.type		.nv.reservedSmem.cap,@object
	.size		.nv.reservedSmem.cap,0x4
